//
// Generated by NVIDIA NVVM Compiler
//
// Compiler Build ID: CL-36424714
// Cuda compilation tools, release 13.0, V13.0.88
// Based on NVVM 20.0.0
//

.version 9.0
.target sm_100
.address_size 64

	// .globl	my_kernel_kernel0
// _ZZ17my_kernel_kernel0E18PaddedInput_shared has been demoted
// _ZZ17my_kernel_kernel0E18placeholder_shared has been demoted

.visible .entry my_kernel_kernel0(
	.param .u64 .ptr .align 1 my_kernel_kernel0_param_0,
	.param .u64 .ptr .align 1 my_kernel_kernel0_param_1,
	.param .u64 .ptr .align 1 my_kernel_kernel0_param_2,
	.param .u64 .ptr .align 1 my_kernel_kernel0_param_3
)
{
	.reg .pred 	%p<19>;
	.reg .b16 	%rs<29>;
	.reg .b32 	%r<199>;
	.reg .b32 	%f<946>;
	.reg .b64 	%rd<59>;
	// demoted variable
	.shared .align 4 .b8 _ZZ17my_kernel_kernel0E18PaddedInput_shared[17920];
	// demoted variable
	.shared .align 4 .b8 _ZZ17my_kernel_kernel0E18placeholder_shared[8192];
	ld.param.u64 	%rd5, [my_kernel_kernel0_param_0];
	ld.param.u64 	%rd6, [my_kernel_kernel0_param_1];
	cvta.to.global.u64 	%rd1, %rd5;
	cvta.to.global.u64 	%rd2, %rd6;
	mov.u32 	%r1, %ctaid.x;
	mul.hi.u32 	%r38, %r1, 1717986919;
	shr.u32 	%r2, %r38, 3;
	mul.lo.s32 	%r39, %r2, 44800;
	mov.u32 	%r3, %tid.x;
	mul.lo.s32 	%r40, %r2, 20;
	sub.s32 	%r41, %r1, %r40;
	shr.u32 	%r4, %r41, 2;
	mad.lo.s32 	%r5, %r4, 1792, %r39;
	shr.u32 	%r6, %r3, 1;
	and.b32  	%r7, %r3, 1;
	mov.b32 	%r188, 0;
	mov.pred 	%p18, -1;
	mov.f32 	%f834, 0f00000000;
	mov.f32 	%f835, %f834;
	mov.f32 	%f836, %f834;
	mov.f32 	%f837, %f834;
	mov.f32 	%f838, %f834;
	mov.f32 	%f839, %f834;
	mov.f32 	%f890, %f834;
	mov.f32 	%f841, %f834;
	mov.f32 	%f842, %f834;
	mov.f32 	%f843, %f834;
	mov.f32 	%f844, %f834;
	mov.f32 	%f845, %f834;
	mov.f32 	%f846, %f834;
	mov.f32 	%f891, %f834;
	mov.f32 	%f848, %f834;
	mov.f32 	%f849, %f834;
	mov.f32 	%f850, %f834;
	mov.f32 	%f851, %f834;
	mov.f32 	%f852, %f834;
	mov.f32 	%f853, %f834;
	mov.f32 	%f892, %f834;
	mov.f32 	%f855, %f834;
	mov.f32 	%f856, %f834;
	mov.f32 	%f857, %f834;
	mov.f32 	%f858, %f834;
	mov.f32 	%f859, %f834;
	mov.f32 	%f860, %f834;
	mov.f32 	%f893, %f834;
	mov.f32 	%f862, %f834;
	mov.f32 	%f863, %f834;
	mov.f32 	%f864, %f834;
	mov.f32 	%f865, %f834;
	mov.f32 	%f866, %f834;
	mov.f32 	%f867, %f834;
	mov.f32 	%f894, %f834;
	mov.f32 	%f869, %f834;
	mov.f32 	%f870, %f834;
	mov.f32 	%f871, %f834;
	mov.f32 	%f872, %f834;
	mov.f32 	%f873, %f834;
	mov.f32 	%f874, %f834;
	mov.f32 	%f895, %f834;
	mov.f32 	%f876, %f834;
	mov.f32 	%f877, %f834;
	mov.f32 	%f878, %f834;
	mov.f32 	%f879, %f834;
	mov.f32 	%f880, %f834;
	mov.f32 	%f881, %f834;
	mov.f32 	%f896, %f834;
	mov.f32 	%f883, %f834;
	mov.f32 	%f884, %f834;
	mov.f32 	%f885, %f834;
	mov.f32 	%f886, %f834;
	mov.f32 	%f887, %f834;
	mov.f32 	%f888, %f834;
	mov.f32 	%f897, %f834;
$L__BB0_1:
	mov.pred 	%p1, %p18;
	bar.sync 	0;
	mov.b32 	%r189, 0;
$L__BB0_2:
	shl.b32 	%r43, %r3, 1;
	mad.lo.s32 	%r44, %r189, 20, %r43;
	cvt.u16.u32 	%rs1, %r44;
	shr.u16 	%rs2, %rs1, 7;
	mul.hi.u16 	%rs3, %rs2, 9363;
	mul.wide.u16 	%r45, %rs3, 8960;
	add.s32 	%r46, %r5, %r45;
	shl.b16 	%rs4, %rs3, 7;
	add.s16 	%rs5, %rs1, %rs4;
	shl.b16 	%rs6, %rs5, 1;
	and.b16  	%rs7, %rs6, 1792;
	cvt.u32.u16 	%r47, %rs7;
	and.b32  	%r48, %r44, 126;
	shl.b32 	%r49, %r188, 7;
	or.b32  	%r50, %r48, %r49;
	add.s32 	%r51, %r50, %r47;
	add.s32 	%r52, %r51, %r46;
	mul.wide.u32 	%rd7, %r52, 4;
	add.s64 	%rd8, %rd1, %rd7;
	ld.global.nc.f32 	%f226, [%rd8];
	cvt.u64.u32 	%rd9, %r46;
	cvt.u64.u16 	%rd10, %rs7;
	cvt.u64.u32 	%rd11, %r50;
	add.s64 	%rd12, %rd11, %rd10;
	add.s64 	%rd13, %rd12, %rd9;
	shl.b64 	%rd14, %rd13, 2;
	add.s64 	%rd15, %rd1, %rd14;
	ld.global.nc.f32 	%f227, [%rd15+4];
	shl.b32 	%r53, %r44, 2;
	mov.u32 	%r54, _ZZ17my_kernel_kernel0E18PaddedInput_shared;
	add.s32 	%r55, %r54, %r53;
	st.shared.v2.f32 	[%r55], {%f226, %f227};
	add.s32 	%r56, %r44, 20;
	cvt.u16.u32 	%rs8, %r56;
	shr.u16 	%rs9, %rs8, 7;
	mul.hi.u16 	%rs10, %rs9, 9363;
	mul.wide.u16 	%r57, %rs10, 8960;
	add.s32 	%r58, %r5, %r57;
	shl.b16 	%rs11, %rs10, 7;
	add.s16 	%rs12, %rs8, %rs11;
	shl.b16 	%rs13, %rs12, 1;
	and.b16  	%rs14, %rs13, 1792;
	cvt.u32.u16 	%r59, %rs14;
	and.b32  	%r60, %r56, 126;
	or.b32  	%r61, %r60, %r49;
	add.s32 	%r62, %r61, %r59;
	add.s32 	%r63, %r62, %r58;
	mul.wide.u32 	%rd16, %r63, 4;
	add.s64 	%rd17, %rd1, %rd16;
	ld.global.nc.f32 	%f228, [%rd17];
	cvt.u64.u32 	%rd18, %r58;
	cvt.u64.u16 	%rd19, %rs14;
	cvt.u64.u32 	%rd20, %r61;
	add.s64 	%rd21, %rd20, %rd19;
	add.s64 	%rd22, %rd21, %rd18;
	shl.b64 	%rd23, %rd22, 2;
	add.s64 	%rd24, %rd1, %rd23;
	ld.global.nc.f32 	%f229, [%rd24+4];
	st.shared.v2.f32 	[%r55+80], {%f228, %f229};
	add.s32 	%r64, %r44, 40;
	cvt.u16.u32 	%rs15, %r64;
	shr.u16 	%rs16, %rs15, 7;
	mul.hi.u16 	%rs17, %rs16, 9363;
	mul.wide.u16 	%r65, %rs17, 8960;
	add.s32 	%r66, %r5, %r65;
	shl.b16 	%rs18, %rs17, 7;
	add.s16 	%rs19, %rs15, %rs18;
	shl.b16 	%rs20, %rs19, 1;
	and.b16  	%rs21, %rs20, 1792;
	cvt.u32.u16 	%r67, %rs21;
	and.b32  	%r68, %r64, 126;
	or.b32  	%r69, %r68, %r49;
	add.s32 	%r70, %r69, %r67;
	add.s32 	%r71, %r70, %r66;
	mul.wide.u32 	%rd25, %r71, 4;
	add.s64 	%rd26, %rd1, %rd25;
	ld.global.nc.f32 	%f230, [%rd26];
	cvt.u64.u32 	%rd27, %r66;
	cvt.u64.u16 	%rd28, %rs21;
	cvt.u64.u32 	%rd29, %r69;
	add.s64 	%rd30, %rd29, %rd28;
	add.s64 	%rd31, %rd30, %rd27;
	shl.b64 	%rd32, %rd31, 2;
	add.s64 	%rd33, %rd1, %rd32;
	ld.global.nc.f32 	%f231, [%rd33+4];
	st.shared.v2.f32 	[%r55+160], {%f230, %f231};
	add.s32 	%r72, %r44, 60;
	cvt.u16.u32 	%rs22, %r72;
	shr.u16 	%rs23, %rs22, 7;
	mul.hi.u16 	%rs24, %rs23, 9363;
	mul.wide.u16 	%r73, %rs24, 8960;
	add.s32 	%r74, %r5, %r73;
	shl.b16 	%rs25, %rs24, 7;
	add.s16 	%rs26, %rs22, %rs25;
	shl.b16 	%rs27, %rs26, 1;
	and.b16  	%rs28, %rs27, 1792;
	cvt.u32.u16 	%r75, %rs28;
	and.b32  	%r76, %r72, 126;
	or.b32  	%r77, %r76, %r49;
	add.s32 	%r78, %r77, %r75;
	add.s32 	%r79, %r78, %r74;
	mul.wide.u32 	%rd34, %r79, 4;
	add.s64 	%rd35, %rd1, %rd34;
	ld.global.nc.f32 	%f232, [%rd35];
	cvt.u64.u32 	%rd36, %r74;
	cvt.u64.u16 	%rd37, %rs28;
	cvt.u64.u32 	%rd38, %r77;
	add.s64 	%rd39, %rd38, %rd37;
	add.s64 	%rd40, %rd39, %rd36;
	shl.b64 	%rd41, %rd40, 2;
	add.s64 	%rd42, %rd1, %rd41;
	ld.global.nc.f32 	%f233, [%rd42+4];
	st.shared.v2.f32 	[%r55+240], {%f232, %f233};
	add.s32 	%r189, %r189, 4;
	setp.ne.s32 	%p3, %r189, 224;
	@%p3 bra 	$L__BB0_2;
	shl.b32 	%r81, %r188, 13;
	shl.b32 	%r82, %r1, 4;
	and.b32  	%r83, %r82, 48;
	or.b32  	%r11, %r81, %r83;
	mov.b32 	%r190, 0;
$L__BB0_4:
	mad.lo.s32 	%r13, %r190, 10, %r3;
	setp.gt.u32 	%p4, %r13, 2047;
	shl.b32 	%r84, %r13, 2;
	mov.u32 	%r85, _ZZ17my_kernel_kernel0E18placeholder_shared;
	add.s32 	%r14, %r85, %r84;
	@%p4 bra 	$L__BB0_6;
	shl.b32 	%r86, %r13, 2;
	and.b32  	%r87, %r86, 8128;
	and.b32  	%r88, %r13, 15;
	add.s32 	%r89, %r11, %r88;
	add.s32 	%r90, %r89, %r87;
	mul.wide.u32 	%rd43, %r90, 4;
	add.s64 	%rd44, %rd2, %rd43;
	ld.global.nc.f32 	%f234, [%rd44];
	st.shared.f32 	[%r14], %f234;
$L__BB0_6:
	setp.eq.s32 	%p5, %r190, 204;
	@%p5 bra 	$L__BB0_14;
	add.s32 	%r15, %r13, 10;
	setp.gt.u32 	%p6, %r15, 2047;
	@%p6 bra 	$L__BB0_9;
	shl.b32 	%r91, %r15, 2;
	and.b32  	%r92, %r91, 8128;
	and.b32  	%r93, %r15, 15;
	add.s32 	%r94, %r11, %r93;
	add.s32 	%r95, %r94, %r92;
	mul.wide.u32 	%rd45, %r95, 4;
	add.s64 	%rd46, %rd2, %rd45;
	ld.global.nc.f32 	%f235, [%rd46];
	st.shared.f32 	[%r14+40], %f235;
$L__BB0_9:
	add.s32 	%r16, %r13, 20;
	setp.gt.u32 	%p7, %r16, 2047;
	@%p7 bra 	$L__BB0_11;
	shl.b32 	%r96, %r16, 2;
	and.b32  	%r97, %r96, 8128;
	and.b32  	%r98, %r16, 15;
	add.s32 	%r99, %r11, %r98;
	add.s32 	%r100, %r99, %r97;
	mul.wide.u32 	%rd47, %r100, 4;
	add.s64 	%rd48, %rd2, %rd47;
	ld.global.nc.f32 	%f236, [%rd48];
	st.shared.f32 	[%r14+80], %f236;
$L__BB0_11:
	add.s32 	%r17, %r13, 30;
	setp.gt.u32 	%p8, %r17, 2047;
	@%p8 bra 	$L__BB0_13;
	shl.b32 	%r101, %r17, 2;
	and.b32  	%r102, %r101, 8128;
	and.b32  	%r103, %r17, 15;
	add.s32 	%r104, %r11, %r103;
	add.s32 	%r105, %r104, %r102;
	mul.wide.u32 	%rd49, %r105, 4;
	add.s64 	%rd50, %rd2, %rd49;
	ld.global.nc.f32 	%f237, [%rd50];
	st.shared.f32 	[%r14+120], %f237;
$L__BB0_13:
	add.s32 	%r190, %r190, 4;
	bra.uni 	$L__BB0_4;
$L__BB0_14:
	bar.sync 	0;
	mov.b32 	%r191, 0;
$L__BB0_15:
	shl.b32 	%r108, %r191, 4;
	mad.lo.s32 	%r20, %r6, 896, %r108;
	shl.b32 	%r109, %r191, 8;
	or.b32  	%r21, %r109, %r7;
	mov.b32 	%r192, 0;
$L__BB0_16:
	add.s32 	%r110, %r20, %r192;
	shl.b32 	%r111, %r110, 2;
	mov.u32 	%r112, _ZZ17my_kernel_kernel0E18PaddedInput_shared;
	add.s32 	%r113, %r112, %r111;
	ld.shared.f32 	%f238, [%r113];
	shl.b32 	%r114, %r192, 4;
	add.s32 	%r115, %r21, %r114;
	shl.b32 	%r116, %r115, 2;
	mov.u32 	%r117, _ZZ17my_kernel_kernel0E18placeholder_shared;
	add.s32 	%r118, %r117, %r116;
	ld.shared.f32 	%f239, [%r118];
	fma.rn.f32 	%f240, %f238, %f239, %f897;
	ld.shared.f32 	%f241, [%r118+8];
	fma.rn.f32 	%f242, %f238, %f241, %f896;
	ld.shared.f32 	%f243, [%r118+16];
	fma.rn.f32 	%f244, %f238, %f243, %f895;
	ld.shared.f32 	%f245, [%r118+24];
	fma.rn.f32 	%f246, %f238, %f245, %f894;
	ld.shared.f32 	%f247, [%r118+32];
	fma.rn.f32 	%f248, %f238, %f247, %f893;
	ld.shared.f32 	%f249, [%r118+40];
	fma.rn.f32 	%f250, %f238, %f249, %f892;
	ld.shared.f32 	%f251, [%r118+48];
	fma.rn.f32 	%f252, %f238, %f251, %f891;
	ld.shared.f32 	%f253, [%r118+56];
	fma.rn.f32 	%f254, %f238, %f253, %f890;
	ld.shared.f32 	%f255, [%r113+4];
	ld.shared.f32 	%f256, [%r118+64];
	fma.rn.f32 	%f257, %f255, %f256, %f240;
	ld.shared.f32 	%f258, [%r118+72];
	fma.rn.f32 	%f259, %f255, %f258, %f242;
	ld.shared.f32 	%f260, [%r118+80];
	fma.rn.f32 	%f261, %f255, %f260, %f244;
	ld.shared.f32 	%f262, [%r118+88];
	fma.rn.f32 	%f263, %f255, %f262, %f246;
	ld.shared.f32 	%f264, [%r118+96];
	fma.rn.f32 	%f265, %f255, %f264, %f248;
	ld.shared.f32 	%f266, [%r118+104];
	fma.rn.f32 	%f267, %f255, %f266, %f250;
	ld.shared.f32 	%f268, [%r118+112];
	fma.rn.f32 	%f269, %f255, %f268, %f252;
	ld.shared.f32 	%f270, [%r118+120];
	fma.rn.f32 	%f271, %f255, %f270, %f254;
	ld.shared.f32 	%f272, [%r113+8];
	ld.shared.f32 	%f273, [%r118+128];
	fma.rn.f32 	%f274, %f272, %f273, %f257;
	ld.shared.f32 	%f275, [%r118+136];
	fma.rn.f32 	%f276, %f272, %f275, %f259;
	ld.shared.f32 	%f277, [%r118+144];
	fma.rn.f32 	%f278, %f272, %f277, %f261;
	ld.shared.f32 	%f279, [%r118+152];
	fma.rn.f32 	%f280, %f272, %f279, %f263;
	ld.shared.f32 	%f281, [%r118+160];
	fma.rn.f32 	%f282, %f272, %f281, %f265;
	ld.shared.f32 	%f283, [%r118+168];
	fma.rn.f32 	%f284, %f272, %f283, %f267;
	ld.shared.f32 	%f285, [%r118+176];
	fma.rn.f32 	%f286, %f272, %f285, %f269;
	ld.shared.f32 	%f287, [%r118+184];
	fma.rn.f32 	%f288, %f272, %f287, %f271;
	ld.shared.f32 	%f289, [%r113+12];
	ld.shared.f32 	%f290, [%r118+192];
	fma.rn.f32 	%f897, %f289, %f290, %f274;
	ld.shared.f32 	%f291, [%r118+200];
	fma.rn.f32 	%f896, %f289, %f291, %f276;
	ld.shared.f32 	%f292, [%r118+208];
	fma.rn.f32 	%f895, %f289, %f292, %f278;
	ld.shared.f32 	%f293, [%r118+216];
	fma.rn.f32 	%f894, %f289, %f293, %f280;
	ld.shared.f32 	%f294, [%r118+224];
	fma.rn.f32 	%f893, %f289, %f294, %f282;
	ld.shared.f32 	%f295, [%r118+232];
	fma.rn.f32 	%f892, %f289, %f295, %f284;
	ld.shared.f32 	%f296, [%r118+240];
	fma.rn.f32 	%f891, %f289, %f296, %f286;
	ld.shared.f32 	%f297, [%r118+248];
	fma.rn.f32 	%f890, %f289, %f297, %f288;
	add.s32 	%r192, %r192, 4;
	setp.ne.s32 	%p9, %r192, 16;
	@%p9 bra 	$L__BB0_16;
	mov.b32 	%r193, 0;
$L__BB0_18:
	add.s32 	%r120, %r20, %r193;
	shl.b32 	%r121, %r120, 2;
	mov.u32 	%r122, _ZZ17my_kernel_kernel0E18PaddedInput_shared;
	add.s32 	%r123, %r122, %r121;
	ld.shared.f32 	%f298, [%r123+512];
	shl.b32 	%r124, %r193, 4;
	add.s32 	%r125, %r21, %r124;
	shl.b32 	%r126, %r125, 2;
	mov.u32 	%r127, _ZZ17my_kernel_kernel0E18placeholder_shared;
	add.s32 	%r128, %r127, %r126;
	ld.shared.f32 	%f299, [%r128];
	fma.rn.f32 	%f300, %f298, %f299, %f888;
	ld.shared.f32 	%f301, [%r128+8];
	fma.rn.f32 	%f302, %f298, %f301, %f881;
	ld.shared.f32 	%f303, [%r128+16];
	fma.rn.f32 	%f304, %f298, %f303, %f874;
	ld.shared.f32 	%f305, [%r128+24];
	fma.rn.f32 	%f306, %f298, %f305, %f867;
	ld.shared.f32 	%f307, [%r128+32];
	fma.rn.f32 	%f308, %f298, %f307, %f860;
	ld.shared.f32 	%f309, [%r128+40];
	fma.rn.f32 	%f310, %f298, %f309, %f853;
	ld.shared.f32 	%f311, [%r128+48];
	fma.rn.f32 	%f312, %f298, %f311, %f846;
	ld.shared.f32 	%f313, [%r128+56];
	fma.rn.f32 	%f314, %f298, %f313, %f839;
	ld.shared.f32 	%f315, [%r123+516];
	ld.shared.f32 	%f316, [%r128+64];
	fma.rn.f32 	%f317, %f315, %f316, %f300;
	ld.shared.f32 	%f318, [%r128+72];
	fma.rn.f32 	%f319, %f315, %f318, %f302;
	ld.shared.f32 	%f320, [%r128+80];
	fma.rn.f32 	%f321, %f315, %f320, %f304;
	ld.shared.f32 	%f322, [%r128+88];
	fma.rn.f32 	%f323, %f315, %f322, %f306;
	ld.shared.f32 	%f324, [%r128+96];
	fma.rn.f32 	%f325, %f315, %f324, %f308;
	ld.shared.f32 	%f326, [%r128+104];
	fma.rn.f32 	%f327, %f315, %f326, %f310;
	ld.shared.f32 	%f328, [%r128+112];
	fma.rn.f32 	%f329, %f315, %f328, %f312;
	ld.shared.f32 	%f330, [%r128+120];
	fma.rn.f32 	%f331, %f315, %f330, %f314;
	ld.shared.f32 	%f332, [%r123+520];
	ld.shared.f32 	%f333, [%r128+128];
	fma.rn.f32 	%f334, %f332, %f333, %f317;
	ld.shared.f32 	%f335, [%r128+136];
	fma.rn.f32 	%f336, %f332, %f335, %f319;
	ld.shared.f32 	%f337, [%r128+144];
	fma.rn.f32 	%f338, %f332, %f337, %f321;
	ld.shared.f32 	%f339, [%r128+152];
	fma.rn.f32 	%f340, %f332, %f339, %f323;
	ld.shared.f32 	%f341, [%r128+160];
	fma.rn.f32 	%f342, %f332, %f341, %f325;
	ld.shared.f32 	%f343, [%r128+168];
	fma.rn.f32 	%f344, %f332, %f343, %f327;
	ld.shared.f32 	%f345, [%r128+176];
	fma.rn.f32 	%f346, %f332, %f345, %f329;
	ld.shared.f32 	%f347, [%r128+184];
	fma.rn.f32 	%f348, %f332, %f347, %f331;
	ld.shared.f32 	%f349, [%r123+524];
	ld.shared.f32 	%f350, [%r128+192];
	fma.rn.f32 	%f888, %f349, %f350, %f334;
	ld.shared.f32 	%f351, [%r128+200];
	fma.rn.f32 	%f881, %f349, %f351, %f336;
	ld.shared.f32 	%f352, [%r128+208];
	fma.rn.f32 	%f874, %f349, %f352, %f338;
	ld.shared.f32 	%f353, [%r128+216];
	fma.rn.f32 	%f867, %f349, %f353, %f340;
	ld.shared.f32 	%f354, [%r128+224];
	fma.rn.f32 	%f860, %f349, %f354, %f342;
	ld.shared.f32 	%f355, [%r128+232];
	fma.rn.f32 	%f853, %f349, %f355, %f344;
	ld.shared.f32 	%f356, [%r128+240];
	fma.rn.f32 	%f846, %f349, %f356, %f346;
	ld.shared.f32 	%f357, [%r128+248];
	fma.rn.f32 	%f839, %f349, %f357, %f348;
	add.s32 	%r193, %r193, 4;
	setp.ne.s32 	%p10, %r193, 16;
	@%p10 bra 	$L__BB0_18;
	mov.b32 	%r194, 0;
$L__BB0_20:
	add.s32 	%r130, %r20, %r194;
	shl.b32 	%r131, %r130, 2;
	mov.u32 	%r132, _ZZ17my_kernel_kernel0E18PaddedInput_shared;
	add.s32 	%r133, %r132, %r131;
	ld.shared.f32 	%f358, [%r133+1024];
	shl.b32 	%r134, %r194, 4;
	add.s32 	%r135, %r21, %r134;
	shl.b32 	%r136, %r135, 2;
	mov.u32 	%r137, _ZZ17my_kernel_kernel0E18placeholder_shared;
	add.s32 	%r138, %r137, %r136;
	ld.shared.f32 	%f359, [%r138];
	fma.rn.f32 	%f360, %f358, %f359, %f887;
	ld.shared.f32 	%f361, [%r138+8];
	fma.rn.f32 	%f362, %f358, %f361, %f880;
	ld.shared.f32 	%f363, [%r138+16];
	fma.rn.f32 	%f364, %f358, %f363, %f873;
	ld.shared.f32 	%f365, [%r138+24];
	fma.rn.f32 	%f366, %f358, %f365, %f866;
	ld.shared.f32 	%f367, [%r138+32];
	fma.rn.f32 	%f368, %f358, %f367, %f859;
	ld.shared.f32 	%f369, [%r138+40];
	fma.rn.f32 	%f370, %f358, %f369, %f852;
	ld.shared.f32 	%f371, [%r138+48];
	fma.rn.f32 	%f372, %f358, %f371, %f845;
	ld.shared.f32 	%f373, [%r138+56];
	fma.rn.f32 	%f374, %f358, %f373, %f838;
	ld.shared.f32 	%f375, [%r133+1028];
	ld.shared.f32 	%f376, [%r138+64];
	fma.rn.f32 	%f377, %f375, %f376, %f360;
	ld.shared.f32 	%f378, [%r138+72];
	fma.rn.f32 	%f379, %f375, %f378, %f362;
	ld.shared.f32 	%f380, [%r138+80];
	fma.rn.f32 	%f381, %f375, %f380, %f364;
	ld.shared.f32 	%f382, [%r138+88];
	fma.rn.f32 	%f383, %f375, %f382, %f366;
	ld.shared.f32 	%f384, [%r138+96];
	fma.rn.f32 	%f385, %f375, %f384, %f368;
	ld.shared.f32 	%f386, [%r138+104];
	fma.rn.f32 	%f387, %f375, %f386, %f370;
	ld.shared.f32 	%f388, [%r138+112];
	fma.rn.f32 	%f389, %f375, %f388, %f372;
	ld.shared.f32 	%f390, [%r138+120];
	fma.rn.f32 	%f391, %f375, %f390, %f374;
	ld.shared.f32 	%f392, [%r133+1032];
	ld.shared.f32 	%f393, [%r138+128];
	fma.rn.f32 	%f394, %f392, %f393, %f377;
	ld.shared.f32 	%f395, [%r138+136];
	fma.rn.f32 	%f396, %f392, %f395, %f379;
	ld.shared.f32 	%f397, [%r138+144];
	fma.rn.f32 	%f398, %f392, %f397, %f381;
	ld.shared.f32 	%f399, [%r138+152];
	fma.rn.f32 	%f400, %f392, %f399, %f383;
	ld.shared.f32 	%f401, [%r138+160];
	fma.rn.f32 	%f402, %f392, %f401, %f385;
	ld.shared.f32 	%f403, [%r138+168];
	fma.rn.f32 	%f404, %f392, %f403, %f387;
	ld.shared.f32 	%f405, [%r138+176];
	fma.rn.f32 	%f406, %f392, %f405, %f389;
	ld.shared.f32 	%f407, [%r138+184];
	fma.rn.f32 	%f408, %f392, %f407, %f391;
	ld.shared.f32 	%f409, [%r133+1036];
	ld.shared.f32 	%f410, [%r138+192];
	fma.rn.f32 	%f887, %f409, %f410, %f394;
	ld.shared.f32 	%f411, [%r138+200];
	fma.rn.f32 	%f880, %f409, %f411, %f396;
	ld.shared.f32 	%f412, [%r138+208];
	fma.rn.f32 	%f873, %f409, %f412, %f398;
	ld.shared.f32 	%f413, [%r138+216];
	fma.rn.f32 	%f866, %f409, %f413, %f400;
	ld.shared.f32 	%f414, [%r138+224];
	fma.rn.f32 	%f859, %f409, %f414, %f402;
	ld.shared.f32 	%f415, [%r138+232];
	fma.rn.f32 	%f852, %f409, %f415, %f404;
	ld.shared.f32 	%f416, [%r138+240];
	fma.rn.f32 	%f845, %f409, %f416, %f406;
	ld.shared.f32 	%f417, [%r138+248];
	fma.rn.f32 	%f838, %f409, %f417, %f408;
	add.s32 	%r194, %r194, 4;
	setp.ne.s32 	%p11, %r194, 16;
	@%p11 bra 	$L__BB0_20;
	mov.b32 	%r195, 0;
$L__BB0_22:
	add.s32 	%r140, %r20, %r195;
	shl.b32 	%r141, %r140, 2;
	mov.u32 	%r142, _ZZ17my_kernel_kernel0E18PaddedInput_shared;
	add.s32 	%r143, %r142, %r141;
	ld.shared.f32 	%f418, [%r143+1536];
	shl.b32 	%r144, %r195, 4;
	add.s32 	%r145, %r21, %r144;
	shl.b32 	%r146, %r145, 2;
	mov.u32 	%r147, _ZZ17my_kernel_kernel0E18placeholder_shared;
	add.s32 	%r148, %r147, %r146;
	ld.shared.f32 	%f419, [%r148];
	fma.rn.f32 	%f420, %f418, %f419, %f886;
	ld.shared.f32 	%f421, [%r148+8];
	fma.rn.f32 	%f422, %f418, %f421, %f879;
	ld.shared.f32 	%f423, [%r148+16];
	fma.rn.f32 	%f424, %f418, %f423, %f872;
	ld.shared.f32 	%f425, [%r148+24];
	fma.rn.f32 	%f426, %f418, %f425, %f865;
	ld.shared.f32 	%f427, [%r148+32];
	fma.rn.f32 	%f428, %f418, %f427, %f858;
	ld.shared.f32 	%f429, [%r148+40];
	fma.rn.f32 	%f430, %f418, %f429, %f851;
	ld.shared.f32 	%f431, [%r148+48];
	fma.rn.f32 	%f432, %f418, %f431, %f844;
	ld.shared.f32 	%f433, [%r148+56];
	fma.rn.f32 	%f434, %f418, %f433, %f837;
	ld.shared.f32 	%f435, [%r143+1540];
	ld.shared.f32 	%f436, [%r148+64];
	fma.rn.f32 	%f437, %f435, %f436, %f420;
	ld.shared.f32 	%f438, [%r148+72];
	fma.rn.f32 	%f439, %f435, %f438, %f422;
	ld.shared.f32 	%f440, [%r148+80];
	fma.rn.f32 	%f441, %f435, %f440, %f424;
	ld.shared.f32 	%f442, [%r148+88];
	fma.rn.f32 	%f443, %f435, %f442, %f426;
	ld.shared.f32 	%f444, [%r148+96];
	fma.rn.f32 	%f445, %f435, %f444, %f428;
	ld.shared.f32 	%f446, [%r148+104];
	fma.rn.f32 	%f447, %f435, %f446, %f430;
	ld.shared.f32 	%f448, [%r148+112];
	fma.rn.f32 	%f449, %f435, %f448, %f432;
	ld.shared.f32 	%f450, [%r148+120];
	fma.rn.f32 	%f451, %f435, %f450, %f434;
	ld.shared.f32 	%f452, [%r143+1544];
	ld.shared.f32 	%f453, [%r148+128];
	fma.rn.f32 	%f454, %f452, %f453, %f437;
	ld.shared.f32 	%f455, [%r148+136];
	fma.rn.f32 	%f456, %f452, %f455, %f439;
	ld.shared.f32 	%f457, [%r148+144];
	fma.rn.f32 	%f458, %f452, %f457, %f441;
	ld.shared.f32 	%f459, [%r148+152];
	fma.rn.f32 	%f460, %f452, %f459, %f443;
	ld.shared.f32 	%f461, [%r148+160];
	fma.rn.f32 	%f462, %f452, %f461, %f445;
	ld.shared.f32 	%f463, [%r148+168];
	fma.rn.f32 	%f464, %f452, %f463, %f447;
	ld.shared.f32 	%f465, [%r148+176];
	fma.rn.f32 	%f466, %f452, %f465, %f449;
	ld.shared.f32 	%f467, [%r148+184];
	fma.rn.f32 	%f468, %f452, %f467, %f451;
	ld.shared.f32 	%f469, [%r143+1548];
	ld.shared.f32 	%f470, [%r148+192];
	fma.rn.f32 	%f886, %f469, %f470, %f454;
	ld.shared.f32 	%f471, [%r148+200];
	fma.rn.f32 	%f879, %f469, %f471, %f456;
	ld.shared.f32 	%f472, [%r148+208];
	fma.rn.f32 	%f872, %f469, %f472, %f458;
	ld.shared.f32 	%f473, [%r148+216];
	fma.rn.f32 	%f865, %f469, %f473, %f460;
	ld.shared.f32 	%f474, [%r148+224];
	fma.rn.f32 	%f858, %f469, %f474, %f462;
	ld.shared.f32 	%f475, [%r148+232];
	fma.rn.f32 	%f851, %f469, %f475, %f464;
	ld.shared.f32 	%f476, [%r148+240];
	fma.rn.f32 	%f844, %f469, %f476, %f466;
	ld.shared.f32 	%f477, [%r148+248];
	fma.rn.f32 	%f837, %f469, %f477, %f468;
	add.s32 	%r195, %r195, 4;
	setp.ne.s32 	%p12, %r195, 16;
	@%p12 bra 	$L__BB0_22;
	mov.b32 	%r196, 0;
$L__BB0_24:
	add.s32 	%r150, %r20, %r196;
	shl.b32 	%r151, %r150, 2;
	mov.u32 	%r152, _ZZ17my_kernel_kernel0E18PaddedInput_shared;
	add.s32 	%r153, %r152, %r151;
	ld.shared.f32 	%f478, [%r153+2048];
	shl.b32 	%r154, %r196, 4;
	add.s32 	%r155, %r21, %r154;
	shl.b32 	%r156, %r155, 2;
	mov.u32 	%r157, _ZZ17my_kernel_kernel0E18placeholder_shared;
	add.s32 	%r158, %r157, %r156;
	ld.shared.f32 	%f479, [%r158];
	fma.rn.f32 	%f480, %f478, %f479, %f885;
	ld.shared.f32 	%f481, [%r158+8];
	fma.rn.f32 	%f482, %f478, %f481, %f878;
	ld.shared.f32 	%f483, [%r158+16];
	fma.rn.f32 	%f484, %f478, %f483, %f871;
	ld.shared.f32 	%f485, [%r158+24];
	fma.rn.f32 	%f486, %f478, %f485, %f864;
	ld.shared.f32 	%f487, [%r158+32];
	fma.rn.f32 	%f488, %f478, %f487, %f857;
	ld.shared.f32 	%f489, [%r158+40];
	fma.rn.f32 	%f490, %f478, %f489, %f850;
	ld.shared.f32 	%f491, [%r158+48];
	fma.rn.f32 	%f492, %f478, %f491, %f843;
	ld.shared.f32 	%f493, [%r158+56];
	fma.rn.f32 	%f494, %f478, %f493, %f836;
	ld.shared.f32 	%f495, [%r153+2052];
	ld.shared.f32 	%f496, [%r158+64];
	fma.rn.f32 	%f497, %f495, %f496, %f480;
	ld.shared.f32 	%f498, [%r158+72];
	fma.rn.f32 	%f499, %f495, %f498, %f482;
	ld.shared.f32 	%f500, [%r158+80];
	fma.rn.f32 	%f501, %f495, %f500, %f484;
	ld.shared.f32 	%f502, [%r158+88];
	fma.rn.f32 	%f503, %f495, %f502, %f486;
	ld.shared.f32 	%f504, [%r158+96];
	fma.rn.f32 	%f505, %f495, %f504, %f488;
	ld.shared.f32 	%f506, [%r158+104];
	fma.rn.f32 	%f507, %f495, %f506, %f490;
	ld.shared.f32 	%f508, [%r158+112];
	fma.rn.f32 	%f509, %f495, %f508, %f492;
	ld.shared.f32 	%f510, [%r158+120];
	fma.rn.f32 	%f511, %f495, %f510, %f494;
	ld.shared.f32 	%f512, [%r153+2056];
	ld.shared.f32 	%f513, [%r158+128];
	fma.rn.f32 	%f514, %f512, %f513, %f497;
	ld.shared.f32 	%f515, [%r158+136];
	fma.rn.f32 	%f516, %f512, %f515, %f499;
	ld.shared.f32 	%f517, [%r158+144];
	fma.rn.f32 	%f518, %f512, %f517, %f501;
	ld.shared.f32 	%f519, [%r158+152];
	fma.rn.f32 	%f520, %f512, %f519, %f503;
	ld.shared.f32 	%f521, [%r158+160];
	fma.rn.f32 	%f522, %f512, %f521, %f505;
	ld.shared.f32 	%f523, [%r158+168];
	fma.rn.f32 	%f524, %f512, %f523, %f507;
	ld.shared.f32 	%f525, [%r158+176];
	fma.rn.f32 	%f526, %f512, %f525, %f509;
	ld.shared.f32 	%f527, [%r158+184];
	fma.rn.f32 	%f528, %f512, %f527, %f511;
	ld.shared.f32 	%f529, [%r153+2060];
	ld.shared.f32 	%f530, [%r158+192];
	fma.rn.f32 	%f885, %f529, %f530, %f514;
	ld.shared.f32 	%f531, [%r158+200];
	fma.rn.f32 	%f878, %f529, %f531, %f516;
	ld.shared.f32 	%f532, [%r158+208];
	fma.rn.f32 	%f871, %f529, %f532, %f518;
	ld.shared.f32 	%f533, [%r158+216];
	fma.rn.f32 	%f864, %f529, %f533, %f520;
	ld.shared.f32 	%f534, [%r158+224];
	fma.rn.f32 	%f857, %f529, %f534, %f522;
	ld.shared.f32 	%f535, [%r158+232];
	fma.rn.f32 	%f850, %f529, %f535, %f524;
	ld.shared.f32 	%f536, [%r158+240];
	fma.rn.f32 	%f843, %f529, %f536, %f526;
	ld.shared.f32 	%f537, [%r158+248];
	fma.rn.f32 	%f836, %f529, %f537, %f528;
	add.s32 	%r196, %r196, 4;
	setp.ne.s32 	%p13, %r196, 16;
	@%p13 bra 	$L__BB0_24;
	mov.b32 	%r197, 0;
$L__BB0_26:
	add.s32 	%r160, %r20, %r197;
	shl.b32 	%r161, %r160, 2;
	mov.u32 	%r162, _ZZ17my_kernel_kernel0E18PaddedInput_shared;
	add.s32 	%r163, %r162, %r161;
	ld.shared.f32 	%f538, [%r163+2560];
	shl.b32 	%r164, %r197, 4;
	add.s32 	%r165, %r21, %r164;
	shl.b32 	%r166, %r165, 2;
	mov.u32 	%r167, _ZZ17my_kernel_kernel0E18placeholder_shared;
	add.s32 	%r168, %r167, %r166;
	ld.shared.f32 	%f539, [%r168];
	fma.rn.f32 	%f540, %f538, %f539, %f884;
	ld.shared.f32 	%f541, [%r168+8];
	fma.rn.f32 	%f542, %f538, %f541, %f877;
	ld.shared.f32 	%f543, [%r168+16];
	fma.rn.f32 	%f544, %f538, %f543, %f870;
	ld.shared.f32 	%f545, [%r168+24];
	fma.rn.f32 	%f546, %f538, %f545, %f863;
	ld.shared.f32 	%f547, [%r168+32];
	fma.rn.f32 	%f548, %f538, %f547, %f856;
	ld.shared.f32 	%f549, [%r168+40];
	fma.rn.f32 	%f550, %f538, %f549, %f849;
	ld.shared.f32 	%f551, [%r168+48];
	fma.rn.f32 	%f552, %f538, %f551, %f842;
	ld.shared.f32 	%f553, [%r168+56];
	fma.rn.f32 	%f554, %f538, %f553, %f835;
	ld.shared.f32 	%f555, [%r163+2564];
	ld.shared.f32 	%f556, [%r168+64];
	fma.rn.f32 	%f557, %f555, %f556, %f540;
	ld.shared.f32 	%f558, [%r168+72];
	fma.rn.f32 	%f559, %f555, %f558, %f542;
	ld.shared.f32 	%f560, [%r168+80];
	fma.rn.f32 	%f561, %f555, %f560, %f544;
	ld.shared.f32 	%f562, [%r168+88];
	fma.rn.f32 	%f563, %f555, %f562, %f546;
	ld.shared.f32 	%f564, [%r168+96];
	fma.rn.f32 	%f565, %f555, %f564, %f548;
	ld.shared.f32 	%f566, [%r168+104];
	fma.rn.f32 	%f567, %f555, %f566, %f550;
	ld.shared.f32 	%f568, [%r168+112];
	fma.rn.f32 	%f569, %f555, %f568, %f552;
	ld.shared.f32 	%f570, [%r168+120];
	fma.rn.f32 	%f571, %f555, %f570, %f554;
	ld.shared.f32 	%f572, [%r163+2568];
	ld.shared.f32 	%f573, [%r168+128];
	fma.rn.f32 	%f574, %f572, %f573, %f557;
	ld.shared.f32 	%f575, [%r168+136];
	fma.rn.f32 	%f576, %f572, %f575, %f559;
	ld.shared.f32 	%f577, [%r168+144];
	fma.rn.f32 	%f578, %f572, %f577, %f561;
	ld.shared.f32 	%f579, [%r168+152];
	fma.rn.f32 	%f580, %f572, %f579, %f563;
	ld.shared.f32 	%f581, [%r168+160];
	fma.rn.f32 	%f582, %f572, %f581, %f565;
	ld.shared.f32 	%f583, [%r168+168];
	fma.rn.f32 	%f584, %f572, %f583, %f567;
	ld.shared.f32 	%f585, [%r168+176];
	fma.rn.f32 	%f586, %f572, %f585, %f569;
	ld.shared.f32 	%f587, [%r168+184];
	fma.rn.f32 	%f588, %f572, %f587, %f571;
	ld.shared.f32 	%f589, [%r163+2572];
	ld.shared.f32 	%f590, [%r168+192];
	fma.rn.f32 	%f884, %f589, %f590, %f574;
	ld.shared.f32 	%f591, [%r168+200];
	fma.rn.f32 	%f877, %f589, %f591, %f576;
	ld.shared.f32 	%f592, [%r168+208];
	fma.rn.f32 	%f870, %f589, %f592, %f578;
	ld.shared.f32 	%f593, [%r168+216];
	fma.rn.f32 	%f863, %f589, %f593, %f580;
	ld.shared.f32 	%f594, [%r168+224];
	fma.rn.f32 	%f856, %f589, %f594, %f582;
	ld.shared.f32 	%f595, [%r168+232];
	fma.rn.f32 	%f849, %f589, %f595, %f584;
	ld.shared.f32 	%f596, [%r168+240];
	fma.rn.f32 	%f842, %f589, %f596, %f586;
	ld.shared.f32 	%f597, [%r168+248];
	fma.rn.f32 	%f835, %f589, %f597, %f588;
	add.s32 	%r197, %r197, 4;
	setp.ne.s32 	%p14, %r197, 16;
	@%p14 bra 	$L__BB0_26;
	mov.b32 	%r198, 0;
$L__BB0_28:
	add.s32 	%r170, %r20, %r198;
	shl.b32 	%r171, %r170, 2;
	mov.u32 	%r172, _ZZ17my_kernel_kernel0E18PaddedInput_shared;
	add.s32 	%r173, %r172, %r171;
	ld.shared.f32 	%f598, [%r173+3072];
	shl.b32 	%r174, %r198, 4;
	add.s32 	%r175, %r21, %r174;
	shl.b32 	%r176, %r175, 2;
	mov.u32 	%r177, _ZZ17my_kernel_kernel0E18placeholder_shared;
	add.s32 	%r178, %r177, %r176;
	ld.shared.f32 	%f599, [%r178];
	fma.rn.f32 	%f600, %f598, %f599, %f883;
	ld.shared.f32 	%f601, [%r178+8];
	fma.rn.f32 	%f602, %f598, %f601, %f876;
	ld.shared.f32 	%f603, [%r178+16];
	fma.rn.f32 	%f604, %f598, %f603, %f869;
	ld.shared.f32 	%f605, [%r178+24];
	fma.rn.f32 	%f606, %f598, %f605, %f862;
	ld.shared.f32 	%f607, [%r178+32];
	fma.rn.f32 	%f608, %f598, %f607, %f855;
	ld.shared.f32 	%f609, [%r178+40];
	fma.rn.f32 	%f610, %f598, %f609, %f848;
	ld.shared.f32 	%f611, [%r178+48];
	fma.rn.f32 	%f612, %f598, %f611, %f841;
	ld.shared.f32 	%f613, [%r178+56];
	fma.rn.f32 	%f614, %f598, %f613, %f834;
	ld.shared.f32 	%f615, [%r173+3076];
	ld.shared.f32 	%f616, [%r178+64];
	fma.rn.f32 	%f617, %f615, %f616, %f600;
	ld.shared.f32 	%f618, [%r178+72];
	fma.rn.f32 	%f619, %f615, %f618, %f602;
	ld.shared.f32 	%f620, [%r178+80];
	fma.rn.f32 	%f621, %f615, %f620, %f604;
	ld.shared.f32 	%f622, [%r178+88];
	fma.rn.f32 	%f623, %f615, %f622, %f606;
	ld.shared.f32 	%f624, [%r178+96];
	fma.rn.f32 	%f625, %f615, %f624, %f608;
	ld.shared.f32 	%f626, [%r178+104];
	fma.rn.f32 	%f627, %f615, %f626, %f610;
	ld.shared.f32 	%f628, [%r178+112];
	fma.rn.f32 	%f629, %f615, %f628, %f612;
	ld.shared.f32 	%f630, [%r178+120];
	fma.rn.f32 	%f631, %f615, %f630, %f614;
	ld.shared.f32 	%f632, [%r173+3080];
	ld.shared.f32 	%f633, [%r178+128];
	fma.rn.f32 	%f634, %f632, %f633, %f617;
	ld.shared.f32 	%f635, [%r178+136];
	fma.rn.f32 	%f636, %f632, %f635, %f619;
	ld.shared.f32 	%f637, [%r178+144];
	fma.rn.f32 	%f638, %f632, %f637, %f621;
	ld.shared.f32 	%f639, [%r178+152];
	fma.rn.f32 	%f640, %f632, %f639, %f623;
	ld.shared.f32 	%f641, [%r178+160];
	fma.rn.f32 	%f642, %f632, %f641, %f625;
	ld.shared.f32 	%f643, [%r178+168];
	fma.rn.f32 	%f644, %f632, %f643, %f627;
	ld.shared.f32 	%f645, [%r178+176];
	fma.rn.f32 	%f646, %f632, %f645, %f629;
	ld.shared.f32 	%f647, [%r178+184];
	fma.rn.f32 	%f648, %f632, %f647, %f631;
	ld.shared.f32 	%f649, [%r173+3084];
	ld.shared.f32 	%f650, [%r178+192];
	fma.rn.f32 	%f883, %f649, %f650, %f634;
	ld.shared.f32 	%f651, [%r178+200];
	fma.rn.f32 	%f876, %f649, %f651, %f636;
	ld.shared.f32 	%f652, [%r178+208];
	fma.rn.f32 	%f869, %f649, %f652, %f638;
	ld.shared.f32 	%f653, [%r178+216];
	fma.rn.f32 	%f862, %f649, %f653, %f640;
	ld.shared.f32 	%f654, [%r178+224];
	fma.rn.f32 	%f855, %f649, %f654, %f642;
	ld.shared.f32 	%f655, [%r178+232];
	fma.rn.f32 	%f848, %f649, %f655, %f644;
	ld.shared.f32 	%f656, [%r178+240];
	fma.rn.f32 	%f841, %f649, %f656, %f646;
	ld.shared.f32 	%f657, [%r178+248];
	fma.rn.f32 	%f834, %f649, %f657, %f648;
	add.s32 	%r198, %r198, 4;
	setp.ne.s32 	%p15, %r198, 16;
	@%p15 bra 	$L__BB0_28;
	add.s32 	%r191, %r191, 1;
	setp.ne.s32 	%p16, %r191, 8;
	@%p16 bra 	$L__BB0_15;
	mov.b32 	%r188, 1;
	mov.pred 	%p18, 0;
	@%p1 bra 	$L__BB0_1;
	ld.param.u64 	%rd58, [my_kernel_kernel0_param_3];
	ld.param.u64 	%rd57, [my_kernel_kernel0_param_2];
	cvta.to.global.u64 	%rd51, %rd57;
	cvta.to.global.u64 	%rd52, %rd58;
	shl.b32 	%r180, %r1, 4;
	and.b32  	%r181, %r180, 48;
	or.b32  	%r182, %r181, %r7;
	mul.wide.u32 	%rd53, %r182, 4;
	add.s64 	%rd54, %rd52, %rd53;
	mul.lo.s32 	%r183, %r6, 2240;
	or.b32  	%r184, %r183, %r7;
	mad.lo.s32 	%r185, %r2, 11200, %r184;
	or.b32  	%r186, %r185, %r181;
	mad.lo.s32 	%r187, %r4, 448, %r186;
	ld.global.nc.f32 	%f658, [%rd54+56];
	ld.global.nc.f32 	%f659, [%rd54+48];
	ld.global.nc.f32 	%f660, [%rd54+40];
	ld.global.nc.f32 	%f661, [%rd54+32];
	ld.global.nc.f32 	%f662, [%rd54+24];
	ld.global.nc.f32 	%f663, [%rd54+16];
	ld.global.nc.f32 	%f664, [%rd54+8];
	ld.global.nc.f32 	%f665, [%rd54];
	add.f32 	%f666, %f897, %f665;
	max.f32 	%f667, %f666, 0f00000000;
	mul.wide.u32 	%rd55, %r187, 4;
	add.s64 	%rd56, %rd51, %rd55;
	st.global.f32 	[%rd56], %f667;
	add.f32 	%f668, %f896, %f664;
	max.f32 	%f669, %f668, 0f00000000;
	st.global.f32 	[%rd56+8], %f669;
	add.f32 	%f670, %f895, %f663;
	max.f32 	%f671, %f670, 0f00000000;
	st.global.f32 	[%rd56+16], %f671;
	add.f32 	%f672, %f894, %f662;
	max.f32 	%f673, %f672, 0f00000000;
	st.global.f32 	[%rd56+24], %f673;
	add.f32 	%f674, %f893, %f661;
	max.f32 	%f675, %f674, 0f00000000;
	st.global.f32 	[%rd56+32], %f675;
	add.f32 	%f676, %f892, %f660;
	max.f32 	%f677, %f676, 0f00000000;
	st.global.f32 	[%rd56+40], %f677;
	add.f32 	%f678, %f891, %f659;
	max.f32 	%f679, %f678, 0f00000000;
	st.global.f32 	[%rd56+48], %f679;
	add.f32 	%f680, %f890, %f658;
	max.f32 	%f681, %f680, 0f00000000;
	st.global.f32 	[%rd56+56], %f681;
	add.f32 	%f682, %f888, %f665;
	max.f32 	%f683, %f682, 0f00000000;
	st.global.f32 	[%rd56+256], %f683;
	add.f32 	%f684, %f881, %f664;
	max.f32 	%f685, %f684, 0f00000000;
	st.global.f32 	[%rd56+264], %f685;
	add.f32 	%f686, %f874, %f663;
	max.f32 	%f687, %f686, 0f00000000;
	st.global.f32 	[%rd56+272], %f687;
	add.f32 	%f688, %f867, %f662;
	max.f32 	%f689, %f688, 0f00000000;
	st.global.f32 	[%rd56+280], %f689;
	add.f32 	%f690, %f860, %f661;
	max.f32 	%f691, %f690, 0f00000000;
	st.global.f32 	[%rd56+288], %f691;
	add.f32 	%f692, %f853, %f660;
	max.f32 	%f693, %f692, 0f00000000;
	st.global.f32 	[%rd56+296], %f693;
	add.f32 	%f694, %f846, %f659;
	max.f32 	%f695, %f694, 0f00000000;
	st.global.f32 	[%rd56+304], %f695;
	add.f32 	%f696, %f839, %f658;
	max.f32 	%f697, %f696, 0f00000000;
	st.global.f32 	[%rd56+312], %f697;
	add.f32 	%f698, %f887, %f665;
	max.f32 	%f699, %f698, 0f00000000;
	st.global.f32 	[%rd56+512], %f699;
	add.f32 	%f700, %f880, %f664;
	max.f32 	%f701, %f700, 0f00000000;
	st.global.f32 	[%rd56+520], %f701;
	add.f32 	%f702, %f873, %f663;
	max.f32 	%f703, %f702, 0f00000000;
	st.global.f32 	[%rd56+528], %f703;
	add.f32 	%f704, %f866, %f662;
	max.f32 	%f705, %f704, 0f00000000;
	st.global.f32 	[%rd56+536], %f705;
	add.f32 	%f706, %f859, %f661;
	max.f32 	%f707, %f706, 0f00000000;
	st.global.f32 	[%rd56+544], %f707;
	add.f32 	%f708, %f852, %f660;
	max.f32 	%f709, %f708, 0f00000000;
	st.global.f32 	[%rd56+552], %f709;
	add.f32 	%f710, %f845, %f659;
	max.f32 	%f711, %f710, 0f00000000;
	st.global.f32 	[%rd56+560], %f711;
	add.f32 	%f712, %f838, %f658;
	max.f32 	%f713, %f712, 0f00000000;
	st.global.f32 	[%rd56+568], %f713;
	add.f32 	%f714, %f886, %f665;
	max.f32 	%f715, %f714, 0f00000000;
	st.global.f32 	[%rd56+768], %f715;
	add.f32 	%f716, %f879, %f664;
	max.f32 	%f717, %f716, 0f00000000;
	st.global.f32 	[%rd56+776], %f717;
	add.f32 	%f718, %f872, %f663;
	max.f32 	%f719, %f718, 0f00000000;
	st.global.f32 	[%rd56+784], %f719;
	add.f32 	%f720, %f865, %f662;
	max.f32 	%f721, %f720, 0f00000000;
	st.global.f32 	[%rd56+792], %f721;
	add.f32 	%f722, %f858, %f661;
	max.f32 	%f723, %f722, 0f00000000;
	st.global.f32 	[%rd56+800], %f723;
	add.f32 	%f724, %f851, %f660;
	max.f32 	%f725, %f724, 0f00000000;
	st.global.f32 	[%rd56+808], %f725;
	add.f32 	%f726, %f844, %f659;
	max.f32 	%f727, %f726, 0f00000000;
	st.global.f32 	[%rd56+816], %f727;
	add.f32 	%f728, %f837, %f658;
	max.f32 	%f729, %f728, 0f00000000;
	st.global.f32 	[%rd56+824], %f729;
	add.f32 	%f730, %f885, %f665;
	max.f32 	%f731, %f730, 0f00000000;
	st.global.f32 	[%rd56+1024], %f731;
	add.f32 	%f732, %f878, %f664;
	max.f32 	%f733, %f732, 0f00000000;
	st.global.f32 	[%rd56+1032], %f733;
	add.f32 	%f734, %f871, %f663;
	max.f32 	%f735, %f734, 0f00000000;
	st.global.f32 	[%rd56+1040], %f735;
	add.f32 	%f736, %f864, %f662;
	max.f32 	%f737, %f736, 0f00000000;
	st.global.f32 	[%rd56+1048], %f737;
	add.f32 	%f738, %f857, %f661;
	max.f32 	%f739, %f738, 0f00000000;
	st.global.f32 	[%rd56+1056], %f739;
	add.f32 	%f740, %f850, %f660;
	max.f32 	%f741, %f740, 0f00000000;
	st.global.f32 	[%rd56+1064], %f741;
	add.f32 	%f742, %f843, %f659;
	max.f32 	%f743, %f742, 0f00000000;
	st.global.f32 	[%rd56+1072], %f743;
	add.f32 	%f744, %f836, %f658;
	max.f32 	%f745, %f744, 0f00000000;
	st.global.f32 	[%rd56+1080], %f745;
	add.f32 	%f746, %f884, %f665;
	max.f32 	%f747, %f746, 0f00000000;
	st.global.f32 	[%rd56+1280], %f747;
	add.f32 	%f748, %f877, %f664;
	max.f32 	%f749, %f748, 0f00000000;
	st.global.f32 	[%rd56+1288], %f749;
	add.f32 	%f750, %f870, %f663;
	max.f32 	%f751, %f750, 0f00000000;
	st.global.f32 	[%rd56+1296], %f751;
	add.f32 	%f752, %f863, %f662;
	max.f32 	%f753, %f752, 0f00000000;
	st.global.f32 	[%rd56+1304], %f753;
	add.f32 	%f754, %f856, %f661;
	max.f32 	%f755, %f754, 0f00000000;
	st.global.f32 	[%rd56+1312], %f755;
	add.f32 	%f756, %f849, %f660;
	max.f32 	%f757, %f756, 0f00000000;
	st.global.f32 	[%rd56+1320], %f757;
	add.f32 	%f758, %f842, %f659;
	max.f32 	%f759, %f758, 0f00000000;
	st.global.f32 	[%rd56+1328], %f759;
	add.f32 	%f760, %f835, %f658;
	max.f32 	%f761, %f760, 0f00000000;
	st.global.f32 	[%rd56+1336], %f761;
	add.f32 	%f762, %f883, %f665;
	max.f32 	%f763, %f762, 0f00000000;
	st.global.f32 	[%rd56+1536], %f763;
	add.f32 	%f764, %f876, %f664;
	max.f32 	%f765, %f764, 0f00000000;
	st.global.f32 	[%rd56+1544], %f765;
	add.f32 	%f766, %f869, %f663;
	max.f32 	%f767, %f766, 0f00000000;
	st.global.f32 	[%rd56+1552], %f767;
	add.f32 	%f768, %f862, %f662;
	max.f32 	%f769, %f768, 0f00000000;
	st.global.f32 	[%rd56+1560], %f769;
	add.f32 	%f770, %f855, %f661;
	max.f32 	%f771, %f770, 0f00000000;
	st.global.f32 	[%rd56+1568], %f771;
	add.f32 	%f772, %f848, %f660;
	max.f32 	%f773, %f772, 0f00000000;
	st.global.f32 	[%rd56+1576], %f773;
	add.f32 	%f774, %f841, %f659;
	max.f32 	%f775, %f774, 0f00000000;
	st.global.f32 	[%rd56+1584], %f775;
	add.f32 	%f776, %f834, %f658;
	max.f32 	%f777, %f776, 0f00000000;
	st.global.f32 	[%rd56+1592], %f777;
	ret;

}


// ===== COMPILED SASS (sm_100) =====

	.target	sm_100

	.elftype	@"ET_EXEC"


//--------------------- .note.nv.tkinfo           --------------------------
	.section	.note.nv.tkinfo,"",@"SHT_NOTE"
	.sectionflags	@"SHF_NOTE_NV_TKINFO"
	.tkinfo
        /*0018*/ 	.word	0x00000002
        /*0030*/ 	.string	""
        /*0030*/ 	.string	"ptxas"
        /*0030*/ 	.string	"Cuda compilation tools, release 13.0, V13.0.88"
        /*0030*/ 	.string	"Build cuda_13.0.r13.0/compiler.36424714_0"
        /*0030*/ 	.string	"-arch sm_100 -m 64 "



//--------------------- .note.nv.cuinfo           --------------------------
	.section	.note.nv.cuinfo,"",@"SHT_NOTE"
	.sectionflags	@"SHF_NOTE_NV_CUINFO"
        /*0018*/ 	.short	0x0002
        /*001a*/ 	.short	0x0064
        /*001c*/ 	.short	0x0082
	.zero		2


//--------------------- .nv.info                  --------------------------
	.section	.nv.info,"",@"SHT_CUDA_INFO"
	.align	4


	//----- nvinfo : EIATTR_REGCOUNT
	.align		4
        /*0000*/ 	.byte	0x04, 0x2f
        /*0002*/ 	.short	(.L_1 - .L_0)
	.align		4
.L_0:
        /*0004*/ 	.word	index@(my_kernel_kernel0)
        /*0008*/ 	.word	0x00000050


	//----- nvinfo : EIATTR_FRAME_SIZE
	.align		4
.L_1:
        /*000c*/ 	.byte	0x04, 0x11
        /*000e*/ 	.short	(.L_3 - .L_2)
	.align		4
.L_2:
        /*0010*/ 	.word	index@(my_kernel_kernel0)
        /*0014*/ 	.word	0x00000000


	//----- nvinfo : EIATTR_MIN_STACK_SIZE
	.align		4
.L_3:
        /*0018*/ 	.byte	0x04, 0x12
        /*001a*/ 	.short	(.L_5 - .L_4)
	.align		4
.L_4:
        /*001c*/ 	.word	index@(my_kernel_kernel0)
        /*0020*/ 	.word	0x00000000
.L_5:


//--------------------- .nv.compat                --------------------------
	.section	.nv.compat,"",@"SHT_CUDA_COMPAT_INFO"
	.align	4
        /*0000*/ 	.byte	0x02, 0x09, 0x00, 0x00, 0x02, 0x02, 0x01, 0x00, 0x02, 0x05, 0x05, 0x00, 0x03, 0x07, 0x01, 0x01
        /*0010*/ 	.byte	0x02, 0x03, 0x00, 0x00, 0x02, 0x06, 0x01, 0x00, 0x04, 0x0b, 0x08, 0x00, 0x09, 0x00, 0x00, 0x00
        /*0020*/ 	.byte	0x00, 0x00, 0x00, 0x00


//--------------------- .nv.info.my_kernel_kernel0 --------------------------
	.section	.nv.info.my_kernel_kernel0,"",@"SHT_CUDA_INFO"
	.sectionflags	@""
	.align	4


	//----- nvinfo : EIATTR_CUDA_API_VERSION
	.align		4
        /*0000*/ 	.byte	0x04, 0x37
        /*0002*/ 	.short	(.L_7 - .L_6)
.L_6:
        /*0004*/ 	.word	0x00000082


	//----- nvinfo : EIATTR_KPARAM_INFO
	.align		4
.L_7:
        /*0008*/ 	.byte	0x04, 0x17
        /*000a*/ 	.short	(.L_9 - .L_8)
.L_8:
        /*000c*/ 	.word	0x00000000
        /*0010*/ 	.short	0x0003
        /*0012*/ 	.short	0x0018
        /*0014*/ 	.byte	0x00, 0xf5, 0x21, 0x00


	//----- nvinfo : EIATTR_KPARAM_INFO
	.align		4
.L_9:
        /*0018*/ 	.byte	0x04, 0x17
        /*001a*/ 	.short	(.L_11 - .L_10)
.L_10:
        /*001c*/ 	.word	0x00000000
        /*0020*/ 	.short	0x0002
        /*0022*/ 	.short	0x0010
        /*0024*/ 	.byte	0x00, 0xf5, 0x21, 0x00


	//----- nvinfo : EIATTR_KPARAM_INFO
	.align		4
.L_11:
        /*0028*/ 	.byte	0x04, 0x17
        /*002a*/ 	.short	(.L_13 - .L_12)
.L_12:
        /*002c*/ 	.word	0x00000000
        /*0030*/ 	.short	0x0001
        /*0032*/ 	.short	0x0008
        /*0034*/ 	.byte	0x00, 0xf5, 0x21, 0x00


	//----- nvinfo : EIATTR_KPARAM_INFO
	.align		4
.L_13:
        /*0038*/ 	.byte	0x04, 0x17
        /*003a*/ 	.short	(.L_15 - .L_14)
.L_14:
        /*003c*/ 	.word	0x00000000
        /*0040*/ 	.short	0x0000
        /*0042*/ 	.short	0x0000
        /*0044*/ 	.byte	0x00, 0xf5, 0x21, 0x00


	//----- nvinfo : EIATTR_SPARSE_MMA_MASK
	.align		4
.L_15:
        /*0048*/ 	.byte	0x03, 0x50
        /*004a*/ 	.short	0x0000


	//----- nvinfo : EIATTR_MAXREG_COUNT
	.align		4
        /*004c*/ 	.byte	0x03, 0x1b
        /*004e*/ 	.short	0x00ff


	//----- nvinfo : EIATTR_NUM_BARRIERS
	.align		4
        /*0050*/ 	.byte	0x02, 0x4c
        /*0052*/ 	.byte	0x01
	.zero		1


	//----- nvinfo : EIATTR_MERCURY_ISA_VERSION
	.align		4
        /*0054*/ 	.byte	0x03, 0x5f
        /*0056*/ 	.short	0x0101


	//----- nvinfo : EIATTR_VRC_CTA_INIT_COUNT
	.align		4
        /*0058*/ 	.byte	0x02, 0x4a
	.zero		1
	.zero		1


	//----- nvinfo : EIATTR_EXIT_INSTR_OFFSETS
	.align		4
        /*005c*/ 	.byte	0x04, 0x1c
        /*005e*/ 	.short	(.L_17 - .L_16)


	//   ....[0]....
.L_16:
        /*0060*/ 	.word	0x000039c0


	//----- nvinfo : EIATTR_CRS_STACK_SIZE
	.align		4
.L_17:
        /*0064*/ 	.byte	0x04, 0x1e
        /*0066*/ 	.short	(.L_19 - .L_18)
.L_18:
        /*0068*/ 	.word	0x00000000


	//----- nvinfo : EIATTR_CBANK_PARAM_SIZE
	.align		4
.L_19:
        /*006c*/ 	.byte	0x03, 0x19
        /*006e*/ 	.short	0x0020


	//----- nvinfo : EIATTR_PARAM_CBANK
	.align		4
        /*0070*/ 	.byte	0x04, 0x0a
        /*0072*/ 	.short	(.L_21 - .L_20)
	.align		4
.L_20:
        /*0074*/ 	.word	index@(.nv.constant0.my_kernel_kernel0)
        /*0078*/ 	.short	0x0380
        /*007a*/ 	.short	0x0020


	//----- nvinfo : EIATTR_SW_WAR
	.align		4
.L_21:
        /*007c*/ 	.byte	0x04, 0x36
        /*007e*/ 	.short	(.L_23 - .L_22)
.L_22:
        /*0080*/ 	.word	0x00000008
.L_23:


//--------------------- .nv.callgraph             --------------------------
	.section	.nv.callgraph,"",@"SHT_CUDA_CALLGRAPH"
	.align	4
	.sectionentsize	8
	.align		4
        /*0000*/ 	.word	0x00000000
	.align		4
        /*0004*/ 	.word	0xffffffff
	.align		4
        /*0008*/ 	.word	0x00000000
	.align		4
        /*000c*/ 	.word	0xfffffffe
	.align		4
        /*0010*/ 	.word	0x00000000
	.align		4
        /*0014*/ 	.word	0xfffffffd
	.align		4
        /*0018*/ 	.word	0x00000000
	.align		4
        /*001c*/ 	.word	0xfffffffc


//--------------------- .text.my_kernel_kernel0   --------------------------
	.section	.text.my_kernel_kernel0,"ax",@progbits
	.align	128
        .global         my_kernel_kernel0
        .type           my_kernel_kernel0,@function
        .size           my_kernel_kernel0,(.L_x_15 - my_kernel_kernel0)
        .other          my_kernel_kernel0,@"STO_CUDA_ENTRY STV_DEFAULT"
my_kernel_kernel0:
.text.my_kernel_kernel0:
[----:B------:R-:W-:Y:S01]  /*0000*/  LDC R1, c[0x0][0x37c] ;  /* 0x0000df00ff017b82 */ /* 0x000fe20000000800 */
[----:B------:R-:W0:Y:S07]  /*0010*/  S2R R0, SR_TID.X ;  /* 0x0000000000007919 */ /* 0x000e2e0000002100 */
[----:B------:R-:W1:Y:S01]  /*0020*/  S2UR UR10, SR_CTAID.X ;  /* 0x00000000000a79c3 */ /* 0x000e620000002500 */
[----:B------:R-:W-:Y:S02]  /*0030*/  CS2R R64, SRZ ;  /* 0x0000000000407805 */ /* 0x000fe4000001ff00 */
[----:B------:R-:W-:-:S02]  /*0040*/  CS2R R62, SRZ ;  /* 0x00000000003e7805 */ /* 0x000fc4000001ff00 */
[----:B------:R-:W-:Y:S02]  /*0050*/  CS2R R60, SRZ ;  /* 0x00000000003c7805 */ /* 0x000fe4000001ff00 */
[----:B------:R-:W-:Y:S02]  /*0060*/  CS2R R58, SRZ ;  /* 0x00000000003a7805 */ /* 0x000fe4000001ff00 */
[----:B------:R-:W-:Y:S02]  /*0070*/  CS2R R56, SRZ ;  /* 0x0000000000387805 */ /* 0x000fe4000001ff00 */
[----:B------:R-:W-:Y:S02]  /*0080*/  CS2R R54, SRZ ;  /* 0x0000000000367805 */ /* 0x000fe4000001ff00 */
        /* <DEDUP_REMOVED lines=21> */
[----:B------:R-:W-:Y:S01]  /*01e0*/  CS2R R48, SRZ ;  /* 0x0000000000307805 */ /* 0x000fe2000001ff00 */
[----:B------:R-:W2:Y:S01]  /*01f0*/  LDCU.64 UR8, c[0x0][0x358] ;  /* 0x00006b00ff0877ac */ /* 0x000ea20008000a00 */
[----:B0-----:R-:W-:Y:S01]  /*0200*/  LOP3.LUT R66, R0, 0x1, RZ, 0xc0, !PT ;  /* 0x0000000100427812 */ /* 0x001fe200078ec0ff */
[----:B------:R-:W-:Y:S01]  /*0210*/  UPLOP3.LUT UP0, UPT, UPT, UPT, UPT, 0x80, 0x8 ;  /* 0x000000000008789c */ /* 0x000fe20003f0f070 */
[----:B-1----:R-:W-:-:S10]  /*0220*/  UMOV UR4, URZ ;  /* 0x000000ff00047c82 */ /* 0x002fd40008000000 */
.L_x_13:
[----:B------:R-:W-:Y:S01]  /*0230*/  BAR.SYNC.DEFER_BLOCKING 0x0 ;  /* 0x0000000000007b1d */ /* 0x000fe20000010000 */
[----:B------:R-:W-:Y:S01]  /*0240*/  HFMA2 R67, -RZ, RZ, 0, 0 ;  /* 0x00000000ff437431 */ /* 0x000fe200000001ff */
[----:B------:R-:W-:-:S04]  /*0250*/  UPLOP3.LUT UP1, UPT, UPT, UPT, UP0, 0x80, 0x8 ;  /* 0x000000000008789c */ /* 0x000fc80003f2f000 */
[----:B------:R-:W0:Y:S07]  /*0260*/  LDCU.64 UR12, c[0x0][0x380] ;  /* 0x00007000ff0c77ac */ /* 0x000e2e0008000a00 */
.L_x_0:
[----:B-1----:R-:W-:Y:S01]  /*0270*/  IMAD R72, R67, 0xa, R0 ;  /* 0x0000000a43487824 */ /* 0x002fe200078e0200 */
[----:B------:R-:W-:Y:S01]  /*0280*/  UIMAD.WIDE.U32 UR6, UR10, 0x66666667, URZ ;  /* 0x666666670a0678a5 */ /* 0x000fe2000f8e00ff */
[----:B------:R-:W-:Y:S01]  /*0290*/  MOV R42, 0x2300 ;  /* 0x00002300002a7802 */ /* 0x000fe20000000f00 */
[----:B------:R-:W-:Y:S01]  /*02a0*/  USHF.L.U32 UR6, UR4, 0x7, URZ ;  /* 0x0000000704067899 */ /* 0x000fe200080006ff */
[----:B------:R-:W-:Y:S01]  /*02b0*/  MOV R68, 0x2300 ;  /* 0x0000230000447802 */ /* 0x000fe20000000f00 */
[----:B------:R-:W-:Y:S01]  /*02c0*/  USHF.R.U32.HI UR7, URZ, 0x3, UR7 ;  /* 0x00000003ff077899 */ /* 0x000fe20008011607 */
[----:B------:R-:W-:-:S03]  /*02d0*/  SHF.L.U32 R72, R72, 0x1, RZ ;  /* 0x0000000148487819 */ /* 0x000fc600000006ff */
[----:B------:R-:W-:Y:S01]  /*02e0*/  UIMAD UR5, UR7, -0x14, UR10 ;  /* 0xffffffec070578a4 */ /* 0x000fe2000f8e020a */
[C---:B------:R-:W-:Y:S02]  /*02f0*/  LOP3.LUT R20, R72.reuse, 0xffff, RZ, 0xc0, !PT ;  /* 0x0000ffff48147812 */ /* 0x040fe400078ec0ff */
[----:B------:R-:W-:Y:S01]  /*0300*/  IADD3 R22, PT, PT, R72, 0x14, RZ ;  /* 0x0000001448167810 */ /* 0x000fe20007ffe0ff */
[----:B------:R-:W-:Y:S01]  /*0310*/  USHF.R.U32.HI UR5, URZ, 0x2, UR5 ;  /* 0x00000002ff057899 */ /* 0x000fe20008011605 */
[----:B------:R-:W-:Y:S02]  /*0320*/  SHF.R.U32.HI R20, RZ, 0x7, R20 ;  /* 0x00000007ff147819 */ /* 0x000fe40000011614 */
[----:B------:R-:W-:Y:S01]  /*0330*/  LOP3.LUT R40, R22, 0xffff, RZ, 0xc0, !PT ;  /* 0x0000ffff16287812 */ /* 0x000fe200078ec0ff */
[----:B------:R-:W-:Y:S01]  /*0340*/  UIMAD UR5, UR7, 0x19, UR5 ;  /* 0x00000019070578a4 */ /* 0x000fe2000f8e0205 */
[----:B------:R-:W-:Y:S02]  /*0350*/  LOP3.LUT R20, R20, 0xffff, RZ, 0xc0, !PT ;  /* 0x0000ffff14147812 */ /* 0x000fe400078ec0ff */
[----:B------:R-:W-:Y:S01]  /*0360*/  SHF.R.U32.HI R40, RZ, 0x7, R40 ;  /* 0x00000007ff287819 */ /* 0x000fe20000011628 */
[----:B------:R-:W-:Y:S01]  /*0370*/  UIMAD UR5, UR5, 0x700, URZ ;  /* 0x00000700050578a4 */ /* 0x000fe2000f8e02ff */
[----:B------:R-:W-:Y:S01]  /*0380*/  MOV R41, UR6 ;  /* 0x0000000600297c02 */ /* 0x000fe20008000f00 */
[----:B------:R-:W-:Y:S01]  /*0390*/  IMAD R20, R20, 0x2493, RZ ;  /* 0x0000249314147824 */ /* 0x000fe200078e02ff */
[----:B------:R-:W-:-:S02]  /*03a0*/  LOP3.LUT R40, R40, 0xffff, RZ, 0xc0, !PT ;  /* 0x0000ffff28287812 */ /* 0x000fc400078ec0ff */
[----:B------:R-:W-:Y:S02]  /*03b0*/  LOP3.LUT R41, R41, 0x7e, R72, 0xf8, !PT ;  /* 0x0000007e29297812 */ /* 0x000fe400078ef848 */
[----:B------:R-:W-:Y:S01]  /*03c0*/  SHF.R.U32.HI R21, RZ, 0x10, R20 ;  /* 0x00000010ff157819 */ /* 0x000fe20000011614 */
[----:B------:R-:W-:Y:S01]  /*03d0*/  IMAD R43, R40, 0x2493, RZ ;  /* 0x00002493282b7824 */ /* 0x000fe200078e02ff */
[----:B------:R-:W-:Y:S02]  /*03e0*/  IADD3 R20, PT, PT, R72, 0x28, RZ ;  /* 0x0000002848147810 */ /* 0x000fe40007ffe0ff */
[C---:B------:R-:W-:Y:S01]  /*03f0*/  LEA R23, R21.reuse, R72, 0x7 ;  /* 0x0000004815177211 */ /* 0x040fe200078e38ff */
[----:B------:R-:W-:Y:S01]  /*0400*/  IMAD R21, R21, R42, UR5 ;  /* 0x0000000515157e24 */ /* 0x000fe2000f8e022a */
[----:B------:R-:W-:Y:S02]  /*0410*/  LOP3.LUT R42, R20, 0xffff, RZ, 0xc0, !PT ;  /* 0x0000ffff142a7812 */ /* 0x000fe400078ec0ff */
[----:B------:R-:W-:-:S02]  /*0420*/  SHF.L.U32 R23, R23, 0x1, RZ ;  /* 0x0000000117177819 */ /* 0x000fc400000006ff */
[----:B------:R-:W-:Y:S02]  /*0430*/  SHF.R.U32.HI R42, RZ, 0x7, R42 ;  /* 0x00000007ff2a7819 */ /* 0x000fe4000001162a */
[----:B------:R-:W-:Y:S02]  /*0440*/  LOP3.LUT R40, R23, 0x700, RZ, 0xc0, !PT ;  /* 0x0000070017287812 */ /* 0x000fe400078ec0ff */
[----:B------:R-:W-:Y:S02]  /*0450*/  SHF.R.U32.HI R23, RZ, 0x10, R43 ;  /* 0x00000010ff177819 */ /* 0x000fe4000001162b */
[CCC-:B------:R-:W-:Y:S02]  /*0460*/  IADD3 R71, PT, PT, R21.reuse, R41.reuse, R40.reuse ;  /* 0x0000002915477210 */ /* 0x1c0fe40007ffe028 */
[----:B------:R-:W-:Y:S02]  /*0470*/  IADD3 R21, P4, P5, R21, R41, R40 ;  /* 0x0000002915157210 */ /* 0x000fe40007d9e028 */
[C---:B------:R-:W-:Y:S01]  /*0480*/  LEA R40, R23.reuse, R22, 0x7 ;  /* 0x0000001617287211 */ /* 0x040fe200078e38ff */
[----:B------:R-:W-:Y:S01]  /*0490*/  IMAD R23, R23, R68, UR5 ;  /* 0x0000000517177e24 */ /* 0x000fe2000f8e0244 */
[----:B------:R-:W-:-:S02]  /*04a0*/  LOP3.LUT R42, R42, 0xffff, RZ, 0xc0, !PT ;  /* 0x0000ffff2a2a7812 */ /* 0x000fc400078ec0ff */
[----:B------:R-:W-:Y:S02]  /*04b0*/  MOV R43, UR6 ;  /* 0x00000006002b7c02 */ /* 0x000fe40008000f00 */
[----:B------:R-:W-:Y:S01]  /*04c0*/  SHF.L.U32 R40, R40, 0x1, RZ ;  /* 0x0000000128287819 */ /* 0x000fe200000006ff */
[----:B------:R-:W-:Y:S01]  /*04d0*/  IMAD R41, R42, 0x2493, RZ ;  /* 0x000024932a297824 */ /* 0x000fe200078e02ff */
[----:B------:R-:W-:Y:S02]  /*04e0*/  LOP3.LUT R22, R43, 0x7e, R22, 0xf8, !PT ;  /* 0x0000007e2b167812 */ /* 0x000fe400078ef816 */
[----:B------:R-:W-:Y:S02]  /*04f0*/  LOP3.LUT R40, R40, 0x700, RZ, 0xc0, !PT ;  /* 0x0000070028287812 */ /* 0x000fe400078ec0ff */
[----:B------:R-:W-:Y:S02]  /*0500*/  SHF.R.U32.HI R41, RZ, 0x10, R41 ;  /* 0x00000010ff297819 */ /* 0x000fe40000011629 */
[----:B------:R-:W-:-:S02]  /*0510*/  IADD3 R70, PT, PT, R23, R22, R40 ;  /* 0x0000001617467210 */ /* 0x000fc40007ffe028 */
[----:B------:R-:W-:Y:S02]  /*0520*/  IADD3 R23, P2, P3, R23, R22, R40 ;  /* 0x0000001617177210 */ /* 0x000fe40007b5e028 */
[----:B------:R-:W-:Y:S02]  /*0530*/  MOV R40, 0x2300 ;  /* 0x0000230000287802 */ /* 0x000fe40000000f00 */
[----:B------:R-:W-:Y:S02]  /*0540*/  LEA R22, R41, R20, 0x7 ;  /* 0x0000001429167211 */ /* 0x000fe400078e38ff */
[----:B------:R-:W-:Y:S01]  /*0550*/  LOP3.LUT R20, R43, 0x7e, R20, 0xf8, !PT ;  /* 0x0000007e2b147812 */ /* 0x000fe200078ef814 */
[----:B------:R-:W-:Y:S01]  /*0560*/  IMAD R40, R41, R40, UR5 ;  /* 0x0000000529287e24 */ /* 0x000fe2000f8e0228 */
[----:B------:R-:W-:Y:S02]  /*0570*/  SHF.L.U32 R22, R22, 0x1, RZ ;  /* 0x0000000116167819 */ /* 0x000fe400000006ff */
[----:B------:R-:W-:-:S02]  /*0580*/  IADD3 R41, PT, PT, R72, 0x3c, RZ ;  /* 0x0000003c48297810 */ /* 0x000fc40007ffe0ff */
[----:B------:R-:W-:Y:S02]  /*0590*/  LOP3.LUT R43, R22, 0x700, RZ, 0xc0, !PT ;  /* 0x00000700162b7812 */ /* 0x000fe400078ec0ff */
[----:B------:R-:W-:Y:S02]  /*05a0*/  LOP3.LUT R22, R41, 0xffff, RZ, 0xc0, !PT ;  /* 0x0000ffff29167812 */ /* 0x000fe400078ec0ff */
[CCC-:B------:R-:W-:Y:S02]  /*05b0*/  IADD3 R73, PT, PT, R40.reuse, R20.reuse, R43.reuse ;  /* 0x0000001428497210 */ /* 0x1c0fe40007ffe02b */
[----:B------:R-:W-:Y:S02]  /*05c0*/  SHF.R.U32.HI R22, RZ, 0x7, R22 ;  /* 0x00000007ff167819 */ /* 0x000fe40000011616 */
[----:B------:R-:W-:Y:S02]  /*05d0*/  IADD3 R40, P0, P1, R40, R20, R43 ;  /* 0x0000001428287210 */ /* 0x000fe4000791e02b */
[----:B------:R-:W-:-:S02]  /*05e0*/  IADD3.X R42, PT, PT, RZ, RZ, RZ, P4, P5 ;  /* 0x000000ffff2a7210 */ /* 0x000fc400027ea4ff */
[C---:B0-----:R-:W-:Y:S02]  /*05f0*/  LEA R20, P4, R21.reuse, UR12, 0x2 ;  /* 0x0000000c15147c11 */ /* 0x041fe4000f8810ff */
[----:B------:R-:W-:Y:S02]  /*0600*/  LOP3.LUT R22, R22, 0xffff, RZ, 0xc0, !PT ;  /* 0x0000ffff16167812 */ /* 0x000fe400078ec0ff */
[----:B------:R-:W-:Y:S02]  /*0610*/  LEA.HI.X R21, R21, UR13, R42, 0x2, P4 ;  /* 0x0000000d15157c11 */ /* 0x000fe4000a0f142a */
[----:B------:R-:W-:Y:S01]  /*0620*/  IADD3.X R68, PT, PT, RZ, RZ, RZ, P2, P3 ;  /* 0x000000ffff447210 */ /* 0x000fe200017e64ff */
[----:B------:R-:W-:Y:S01]  /*0630*/  IMAD R42, R22, 0x2493, RZ ;  /* 0x00002493162a7824 */ /* 0x000fe200078e02ff */
[C---:B------:R-:W-:Y:S02]  /*0640*/  LEA R22, P2, R23.reuse, UR12, 0x2 ;  /* 0x0000000c17167c11 */ /* 0x040fe4000f8410ff */
[----:B------:R-:W-:Y:S01]  /*0650*/  MOV R43, 0x2300 ;  /* 0x00002300002b7802 */ /* 0x000fe20000000f00 */
[----:B--2---:R0:W2:Y:S01]  /*0660*/  LDG.E.CONSTANT R21, desc[UR8][R20.64+0x4] ;  /* 0x0000040814157981 */ /* 0x0040a2000c1e9900 */
[----:B------:R-:W-:-:S02]  /*0670*/  LEA.HI.X R23, R23, UR13, R68, 0x2, P2 ;  /* 0x0000000d17177c11 */ /* 0x000fc400090f1444 */
[----:B------:R-:W1:Y:S01]  /*0680*/  LDC.64 R68, c[0x0][0x380] ;  /* 0x0000e000ff447b82 */ /* 0x000e620000000a00 */
[----:B------:R-:W-:-:S03]  /*0690*/  SHF.R.U32.HI R42, RZ, 0x10, R42 ;  /* 0x00000010ff2a7819 */ /* 0x000fc6000001162a */
[----:B------:R3:W4:Y:S01]  /*06a0*/  LDG.E.CONSTANT R23, desc[UR8][R22.64+0x4] ;  /* 0x0000040816177981 */ /* 0x000722000c1e9900 */
[C---:B------:R-:W-:Y:S01]  /*06b0*/  LEA R75, R42.reuse, R41, 0x7 ;  /* 0x000000292a4b7211 */ /* 0x040fe200078e38ff */
[----:B------:R-:W-:Y:S01]  /*06c0*/  IMAD R74, R42, R43, UR5 ;  /* 0x000000052a4a7e24 */ /* 0x000fe2000f8e022b */
[----:B------:R-:W-:Y:S02]  /*06d0*/  IADD3.X R43, PT, PT, RZ, RZ, RZ, P0, P1 ;  /* 0x000000ffff2b7210 */ /* 0x000fe400007e24ff */
[----:B0-----:R-:W-:Y:S02]  /*06e0*/  MOV R20, UR6 ;  /* 0x0000000600147c02 */ /* 0x001fe40008000f00 */
[----:B------:R-:W-:Y:S02]  /*06f0*/  LEA R42, P0, R40, UR12, 0x2 ;  /* 0x0000000c282a7c11 */ /* 0x000fe4000f8010ff */
[----:B------:R-:W-:Y:S02]  /*0700*/  SHF.L.U32 R75, R75, 0x1, RZ ;  /* 0x000000014b4b7819 */ /* 0x000fe400000006ff */
[----:B------:R-:W-:-:S02]  /*0710*/  LOP3.LUT R41, R20, 0x7e, R41, 0xf8, !PT ;  /* 0x0000007e14297812 */ /* 0x000fc400078ef829 */
[----:B------:R-:W-:Y:S02]  /*0720*/  LEA.HI.X R43, R40, UR13, R43, 0x2, P0 ;  /* 0x0000000d282b7c11 */ /* 0x000fe400080f142b */
[----:B------:R-:W-:-:S04]  /*0730*/  LOP3.LUT R75, R75, 0x700, RZ, 0xc0, !PT ;  /* 0x000007004b4b7812 */ /* 0x000fc800078ec0ff */
[CCC-:B------:R-:W-:Y:S02]  /*0740*/  IADD3 R40, PT, PT, R74.reuse, R41.reuse, R75.reuse ;  /* 0x000000294a287210 */ /* 0x1c0fe40007ffe04b */
[----:B---3--:R-:W-:Y:S02]  /*0750*/  IADD3 R22, P0, P1, R74, R41, R75 ;  /* 0x000000294a167210 */ /* 0x008fe4000791e04b */
[----:B------:R1:W3:Y:S02]  /*0760*/  LDG.E.CONSTANT R41, desc[UR8][R42.64+0x4] ;  /* 0x000004082a297981 */ /* 0x0002e4000c1e9900 */
[----:B------:R-:W-:Y:S01]  /*0770*/  IADD3.X R75, PT, PT, RZ, RZ, RZ, P0, P1 ;  /* 0x000000ffff4b7210 */ /* 0x000fe200007e24ff */
[----:B-1----:R-:W-:-:S04]  /*0780*/  IMAD.WIDE.U32 R42, R71, 0x4, R68 ;  /* 0x00000004472a7825 */ /* 0x002fc800078e0044 */
[----:B------:R-:W-:Y:S01]  /*0790*/  IMAD.WIDE.U32 R70, R70, 0x4, R68 ;  /* 0x0000000446467825 */ /* 0x000fe200078e0044 */
[----:B------:R0:W2:Y:S02]  /*07a0*/  LDG.E.CONSTANT R20, desc[UR8][R42.64] ;  /* 0x000000082a147981 */ /* 0x0000a4000c1e9900 */
[----:B0-----:R-:W-:-:S04]  /*07b0*/  LEA R42, P0, R22, UR12, 0x2 ;  /* 0x0000000c162a7c11 */ /* 0x001fc8000f8010ff */
[----:B------:R-:W-:Y:S02]  /*07c0*/  LEA.HI.X R43, R22, UR13, R75, 0x2, P0 ;  /* 0x0000000d162b7c11 */ /* 0x000fe400080f144b */
[----:B------:R0:W4:Y:S04]  /*07d0*/  LDG.E.CONSTANT R22, desc[UR8][R70.64] ;  /* 0x0000000846167981 */ /* 0x000128000c1e9900 */
[----:B------:R-:W5:Y:S01]  /*07e0*/  LDG.E.CONSTANT R43, desc[UR8][R42.64+0x4] ;  /* 0x000004082a2b7981 */ /* 0x000f62000c1e9900 */
[----:B0-----:R-:W-:-:S04]  /*07f0*/  IMAD.WIDE.U32 R70, R73, 0x4, R68 ;  /* 0x0000000449467825 */ /* 0x001fc800078e0044 */
[----:B------:R-:W-:Y:S02]  /*0800*/  IMAD.WIDE.U32 R68, R40, 0x4, R68 ;  /* 0x0000000428447825 */ /* 0x000fe400078e0044 */
[----:B------:R-:W3:Y:S04]  /*0810*/  LDG.E.CONSTANT R40, desc[UR8][R70.64] ;  /* 0x0000000846287981 */ /* 0x000ee8000c1e9900 */
[----:B------:R-:W5:Y:S01]  /*0820*/  LDG.E.CONSTANT R42, desc[UR8][R68.64] ;  /* 0x00000008442a7981 */ /* 0x000f62000c1e9900 */
[----:B------:R-:W0:Y:S01]  /*0830*/  S2UR UR7, SR_CgaCtaId ;  /* 0x00000000000779c3 */ /* 0x000e220000008800 */
[----:B------:R-:W-:Y:S01]  /*0840*/  UMOV UR5, 0x400 ;  /* 0x0000040000057882 */ /* 0x000fe20000000000 */
[----:B------:R-:W-:-:S04]  /*0850*/  IADD3 R67, PT, PT, R67, 0x4, RZ ;  /* 0x0000000443437810 */ /* 0x000fc80007ffe0ff */
[----:B------:R-:W-:Y:S01]  /*0860*/  ISETP.NE.AND P0, PT, R67, 0xe0, PT ;  /* 0x000000e04300780c */ /* 0x000fe20003f05270 */
[----:B0-----:R-:W-:-:S06]  /*0870*/  ULEA UR5, UR7, UR5, 0x18 ;  /* 0x0000000507057291 */ /* 0x001fcc000f8ec0ff */
[----:B------:R-:W-:-:S05]  /*0880*/  LEA R72, R72, UR5, 0x2 ;  /* 0x0000000548487c11 */ /* 0x000fca000f8e10ff */
[----:B--2---:R1:W-:Y:S04]  /*0890*/  STS.64 [R72], R20 ;  /* 0x0000001448007388 */ /* 0x0043e80000000a00 */
[----:B----4-:R1:W-:Y:S04]  /*08a0*/  STS.64 [R72+0x50], R22 ;  /* 0x0000501648007388 */ /* 0x0103e80000000a00 */
[----:B---3--:R1:W-:Y:S04]  /*08b0*/  STS.64 [R72+0xa0], R40 ;  /* 0x0000a02848007388 */ /* 0x0083e80000000a00 */
[----:B-----5:R1:W-:Y:S01]  /*08c0*/  STS.64 [R72+0xf0], R42 ;  /* 0x0000f02a48007388 */ /* 0x0203e20000000a00 */
[----:B------:R-:W-:Y:S05]  /*08d0*/  @P0 BRA `(.L_x_0) ;  /* 0xfffffff800640947 */ /* 0x000fea000383ffff */
[----:B------:R-:W-:Y:S01]  /*08e0*/  USHF.L.U32 UR5, UR10, 0x4, URZ ;  /* 0x000000040a057899 */ /* 0x000fe200080006ff */
[----:B-1----:R-:W-:Y:S01]  /*08f0*/  MOV R43, RZ ;  /* 0x000000ff002b7202 */ /* 0x002fe20000000f00 */
[----:B------:R-:W-:Y:S02]  /*0900*/  UMOV UR6, 0x400 ;  /* 0x0000040000067882 */ /* 0x000fe40000000000 */
[----:B------:R-:W-:Y:S02]  /*0910*/  ULOP3.LUT UR5, UR5, 0x30, URZ, 0xc0, !UPT ;  /* 0x0000003005057892 */ /* 0x000fe4000f8ec0ff */
[----:B------:R-:W-:Y:S02]  /*0920*/  UIADD3 UR6, UPT, UPT, UR6, 0x4600, URZ ;  /* 0x0000460006067890 */ /* 0x000fe4000fffe0ff */
[----:B------:R-:W-:Y:S02]  /*0930*/  ULEA UR5, UR4, UR5, 0xd ;  /* 0x0000000504057291 */ /* 0x000fe4000f8e68ff */
[----:B------:R-:W-:-:S12]  /*0940*/  ULEA UR6, UR7, UR6, 0x18 ;  /* 0x0000000607067291 */ /* 0x000fd8000f8ec0ff */
.L_x_4:
[C---:B------:R-:W-:Y:S01]  /*0950*/  IMAD R40, R43.reuse, 0xa, R0 ;  /* 0x0000000a2b287824 */ /* 0x040fe200078e0200 */
[----:B------:R-:W-:Y:S01]  /*0960*/  BSSY.RECONVERGENT B0, `(.L_x_1) ;  /* 0x000000d000007945 */ /* 0x000fe20003800200 */
[----:B------:R-:W-:-:S03]  /*0970*/  ISETP.NE.AND P1, PT, R43, 0xcc, PT ;  /* 0x000000cc2b00780c */ /* 0x000fc60003f25270 */
[C---:B------:R-:W-:Y:S02]  /*0980*/  ISETP.GT.U32.AND P0, PT, R40.reuse, 0x7ff, PT ;  /* 0x000007ff2800780c */ /* 0x040fe40003f04070 */
[----:B0-----:R-:W-:-:S11]  /*0990*/  LEA R42, R40, UR6, 0x2 ;  /* 0x00000006282a7c11 */ /* 0x001fd6000f8e10ff */
[----:B------:R-:W-:Y:S05]  /*09a0*/  @P0 BRA `(.L_x_2) ;  /* 0x0000000000200947 */ /* 0x000fea0003800000 */
[----:B------:R-:W0:Y:S01]  /*09b0*/  LDC.64 R20, c[0x0][0x388] ;  /* 0x0000e200ff147b82 */ /* 0x000e220000000a00 */
[C---:B------:R-:W-:Y:S02]  /*09c0*/  SHF.L.U32 R22, R40.reuse, 0x2, RZ ;  /* 0x0000000228167819 */ /* 0x040fe400000006ff */
[----:B------:R-:W-:Y:S02]  /*09d0*/  LOP3.LUT R23, R40, 0xf, RZ, 0xc0, !PT ;  /* 0x0000000f28177812 */ /* 0x000fe400078ec0ff */
[----:B------:R-:W-:-:S04]  /*09e0*/  LOP3.LUT R22, R22, 0x1fc0, RZ, 0xc0, !PT ;  /* 0x00001fc016167812 */ /* 0x000fc800078ec0ff */
[----:B------:R-:W-:-:S05]  /*09f0*/  IADD3 R23, PT, PT, R22, UR5, R23 ;  /* 0x0000000516177c10 */ /* 0x000fca000fffe017 */
[----:B0-----:R-:W-:-:S06]  /*0a00*/  IMAD.WIDE.U32 R20, R23, 0x4, R20 ;  /* 0x0000000417147825 */ /* 0x001fcc00078e0014 */
[----:B------:R-:W2:Y:S04]  /*0a10*/  LDG.E.CONSTANT R21, desc[UR8][R20.64] ;  /* 0x0000000814157981 */ /* 0x000ea8000c1e9900 */
[----:B--2---:R0:W-:Y:S02]  /*0a20*/  STS [R42], R21 ;  /* 0x000000152a007388 */ /* 0x0041e40000000800 */
.L_x_2:
[----:B------:R-:W-:Y:S05]  /*0a30*/  BSYNC.RECONVERGENT B0 ;  /* 0x0000000000007941 */ /* 0x000fea0003800200 */
.L_x_1:
[----:B------:R-:W-:Y:S05]  /*0a40*/  @!P1 BRA `(.L_x_3) ;  /* 0x0000000000809947 */ /* 0x000fea0003800000 */
[C---:B------:R-:W-:Y:S02]  /*0a50*/  IADD3 R68, PT, PT, R40.reuse, 0xa, RZ ;  /* 0x0000000a28447810 */ /* 0x040fe40007ffe0ff */
[C---:B------:R-:W-:Y:S02]  /*0a60*/  IADD3 R69, PT, PT, R40.reuse, 0x14, RZ ;  /* 0x0000001428457810 */ /* 0x040fe40007ffe0ff */
[----:B------:R-:W-:Y:S02]  /*0a70*/  IADD3 R71, PT, PT, R40, 0x1e, RZ ;  /* 0x0000001e28477810 */ /* 0x000fe40007ffe0ff */
[----:B------:R-:W-:Y:S02]  /*0a80*/  ISETP.GT.U32.AND P0, PT, R68, 0x7ff, PT ;  /* 0x000007ff4400780c */ /* 0x000fe40003f04070 */
[----:B------:R-:W-:Y:S02]  /*0a90*/  ISETP.GT.U32.AND P1, PT, R69, 0x7ff, PT ;  /* 0x000007ff4500780c */ /* 0x000fe40003f24070 */
[----:B------:R-:W-:-:S09]  /*0aa0*/  ISETP.GT.U32.AND P2, PT, R71, 0x7ff, PT ;  /* 0x000007ff4700780c */ /* 0x000fd20003f44070 */
[----:B------:R-:W1:Y:S01]  /*0ab0*/  @!P0 LDC.64 R40, c[0x0][0x388] ;  /* 0x0000e200ff288b82 */ /* 0x000e620000000a00 */
[C---:B------:R-:W-:Y:S02]  /*0ac0*/  @!P0 SHF.L.U32 R67, R68.reuse, 0x2, RZ ;  /* 0x0000000244438819 */ /* 0x040fe400000006ff */
[----:B------:R-:W-:Y:S02]  /*0ad0*/  @!P0 LOP3.LUT R68, R68, 0xf, RZ, 0xc0, !PT ;  /* 0x0000000f44448812 */ /* 0x000fe400078ec0ff */
[----:B------:R-:W-:Y:S02]  /*0ae0*/  @!P0 LOP3.LUT R67, R67, 0x1fc0, RZ, 0xc0, !PT ;  /* 0x00001fc043438812 */ /* 0x000fe400078ec0ff */
[----:B------:R-:W-:Y:S01]  /*0af0*/  @!P2 SHF.L.U32 R70, R71, 0x2, RZ ;  /* 0x000000024746a819 */ /* 0x000fe200000006ff */
[----:B------:R-:W2:Y:S01]  /*0b00*/  @!P1 LDC.64 R22, c[0x0][0x388] ;  /* 0x0000e200ff169b82 */ /* 0x000ea20000000a00 */
[----:B------:R-:W-:Y:S02]  /*0b10*/  @!P0 IADD3 R67, PT, PT, R67, UR5, R68 ;  /* 0x0000000543438c10 */ /* 0x000fe4000fffe044 */
[----:B------:R-:W-:-:S02]  /*0b20*/  @!P1 SHF.L.U32 R68, R69, 0x2, RZ ;  /* 0x0000000245449819 */ /* 0x000fc400000006ff */
[----:B------:R-:W-:Y:S02]  /*0b30*/  @!P1 LOP3.LUT R69, R69, 0xf, RZ, 0xc0, !PT ;  /* 0x0000000f45459812 */ /* 0x000fe400078ec0ff */
[----:B------:R-:W-:Y:S01]  /*0b40*/  @!P2 LOP3.LUT R71, R71, 0xf, RZ, 0xc0, !PT ;  /* 0x0000000f4747a812 */ /* 0x000fe200078ec0ff */
[----:B0-----:R-:W0:Y:S01]  /*0b50*/  @!P2 LDC.64 R20, c[0x0][0x388] ;  /* 0x0000e200ff14ab82 */ /* 0x001e220000000a00 */
[----:B------:R-:W-:Y:S02]  /*0b60*/  @!P1 LOP3.LUT R68, R68, 0x1fc0, RZ, 0xc0, !PT ;  /* 0x00001fc044449812 */ /* 0x000fe400078ec0ff */
[----:B------:R-:W-:Y:S02]  /*0b70*/  @!P2 LOP3.LUT R70, R70, 0x1fc0, RZ, 0xc0, !PT ;  /* 0x00001fc04646a812 */ /* 0x000fe400078ec0ff */
[----:B------:R-:W-:Y:S02]  /*0b80*/  @!P1 IADD3 R69, PT, PT, R68, UR5, R69 ;  /* 0x0000000544459c10 */ /* 0x000fe4000fffe045 */
[----:B------:R-:W-:Y:S01]  /*0b90*/  @!P2 IADD3 R71, PT, PT, R70, UR5, R71 ;  /* 0x000000054647ac10 */ /* 0x000fe2000fffe047 */
[----:B-1----:R-:W-:-:S06]  /*0ba0*/  @!P0 IMAD.WIDE.U32 R40, R67, 0x4, R40 ;  /* 0x0000000443288825 */ /* 0x002fcc00078e0028 */
[----:B------:R-:W3:Y:S01]  /*0bb0*/  @!P0 LDG.E.CONSTANT R41, desc[UR8][R40.64] ;  /* 0x0000000828298981 */ /* 0x000ee2000c1e9900 */
[----:B--2---:R-:W-:-:S06]  /*0bc0*/  @!P1 IMAD.WIDE.U32 R22, R69, 0x4, R22 ;  /* 0x0000000445169825 */ /* 0x004fcc00078e0016 */
[----:B------:R-:W2:Y:S01]  /*0bd0*/  @!P1 LDG.E.CONSTANT R23, desc[UR8][R22.64] ;  /* 0x0000000816179981 */ /* 0x000ea2000c1e9900 */
[----:B0-----:R-:W-:-:S06]  /*0be0*/  @!P2 IMAD.WIDE.U32 R20, R71, 0x4, R20 ;  /* 0x000000044714a825 */ /* 0x001fcc00078e0014 */
[----:B------:R-:W4:Y:S01]  /*0bf0*/  @!P2 LDG.E.CONSTANT R21, desc[UR8][R20.64] ;  /* 0x000000081415a981 */ /* 0x000f22000c1e9900 */
[----:B------:R-:W-:-:S03]  /*0c00*/  IADD3 R43, PT, PT, R43, 0x4, RZ ;  /* 0x000000042b2b7810 */ /* 0x000fc60007ffe0ff */
[----:B---3--:R0:W-:Y:S04]  /*0c10*/  @!P0 STS [R42+0x28], R41 ;  /* 0x000028292a008388 */ /* 0x0081e80000000800 */
[----:B--2---:R0:W-:Y:S04]  /*0c20*/  @!P1 STS [R42+0x50], R23 ;  /* 0x000050172a009388 */ /* 0x0041e80000000800 */
[----:B----4-:R0:W-:Y:S01]  /*0c30*/  @!P2 STS [R42+0x78], R21 ;  /* 0x000078152a00a388 */ /* 0x0101e20000000800 */
[----:B------:R-:W-:Y:S05]  /*0c40*/  BRA `(.L_x_4) ;  /* 0xfffffffc00407947 */ /* 0x000fea000383ffff */
.L_x_3:
[----:B------:R-:W-:Y:S06]  /*0c50*/  BAR.SYNC.DEFER_BLOCKING 0x0 ;  /* 0x0000000000007b1d */ /* 0x000fec0000010000 */
[----:B------:R-:W-:-:S05]  /*0c60*/  UMOV UR4, URZ ;  /* 0x000000ff00047c82 */ /* 0x000fca0008000000 */
.L_x_12:
[----:B------:R-:W1:Y:S01]  /*0c70*/  S2R R20, SR_TID.X ;  /* 0x0000000000147919 */ /* 0x000e620000002100 */
[----:B------:R-:W2:Y:S01]  /*0c80*/  S2UR UR6, SR_CgaCtaId ;  /* 0x00000000000679c3 */ /* 0x000ea20000008800 */
[----:B------:R-:W-:Y:S01]  /*0c90*/  HFMA2 R41, -RZ, RZ, 0, 3.337860107421875e-06 ;  /* 0x00000038ff297431 */ /* 0x000fe200000001ff */
[----:B0-----:R-:W-:Y:S01]  /*0ca0*/  MOV R21, UR4 ;  /* 0x0000000400157c02 */ /* 0x001fe20008000f00 */
[----:B------:R-:W-:Y:S01]  /*0cb0*/  UMOV UR5, 0x400 ;  /* 0x0000040000057882 */ /* 0x000fe20000000000 */
[----:B------:R-:W-:Y:S01]  /*0cc0*/  MOV R42, RZ ;  /* 0x000000ff002a7202 */ /* 0x000fe20000000f00 */
[----:B------:R-:W-:Y:S01]  /*0cd0*/  UIADD3 UR7, UPT, UPT, UR5, 0x4600, URZ ;  /* 0x0000460005077890 */ /* 0x000fe2000fffe0ff */
[----:B------:R-:W-:Y:S01]  /*0ce0*/  LEA R40, R21, R66, 0x8 ;  /* 0x0000004215287211 */ /* 0x000fe200078e40ff */
[----:B--2---:R-:W-:Y:S02]  /*0cf0*/  ULEA UR5, UR6, UR5, 0x18 ;  /* 0x0000000506057291 */ /* 0x004fe4000f8ec0ff */
[----:B------:R-:W-:Y:S01]  /*0d00*/  ULEA UR7, UR6, UR7, 0x18 ;  /* 0x0000000706077291 */ /* 0x000fe2000f8ec0ff */
[----:B-1----:R-:W-:-:S05]  /*0d10*/  SHF.R.U32.HI R20, RZ, 0x1, R20 ;  /* 0x00000001ff147819 */ /* 0x002fca0000011614 */
[----:B------:R-:W-:Y:S01]  /*0d20*/  IMAD R41, R20, R41, UR4 ;  /* 0x0000000414297e24 */ /* 0x000fe2000f8e0229 */
[----:B------:R-:W-:-:S04]  /*0d30*/  UIADD3 UR4, UPT, UPT, UR4, 0x1, URZ ;  /* 0x0000000104047890 */ /* 0x000fc8000fffe0ff */
[----:B------:R-:W-:Y:S01]  /*0d40*/  SHF.L.U32 R41, R41, 0x4, RZ ;  /* 0x0000000429297819 */ /* 0x000fe200000006ff */
[----:B------:R-:W-:-:S11]  /*0d50*/  UISETP.NE.AND UP0, UPT, UR4, 0x8, UPT ;  /* 0x000000080400788c */ /* 0x000fd6000bf05270 */
.L_x_5:
[----:B------:R-:W-:Y:S02]  /*0d60*/  IADD3 R20, PT, PT, R41, R42, RZ ;  /* 0x0000002a29147210 */ /* 0x000fe40007ffe0ff */
[----:B------:R-:W-:Y:S02]  /*0d70*/  LEA R43, R42, R40, 0x4 ;  /* 0x000000282a2b7211 */ /* 0x000fe400078e20ff */
[----:B------:R-:W-:Y:S02]  /*0d80*/  LEA R20, R20, UR5, 0x2 ;  /* 0x0000000514147c11 */ /* 0x000fe4000f8e10ff */
[----:B------:R-:W-:Y:S02]  /*0d90*/  LEA R43, R43, UR7, 0x2 ;  /* 0x000000072b2b7c11 */ /* 0x000fe4000f8e10ff */
[----:B------:R-:W-:Y:S02]  /*0da0*/  IADD3 R42, PT, PT, R42, 0x4, RZ ;  /* 0x000000042a2a7810 */ /* 0x000fe40007ffe0ff */
[----:B------:R-:W-:Y:S02]  /*0db0*/  LDS.128 R20, [R20] ;  /* 0x0000000014147984 */ /* 0x000fe40000000c00 */
[----:B------:R-:W-:-:S02]  /*0dc0*/  ISETP.NE.AND P0, PT, R42, 0x10, PT ;  /* 0x000000102a00780c */ /* 0x000fc40003f05270 */
[----:B------:R-:W0:Y:S04]  /*0dd0*/  LDS R73, [R43+0x18] ;  /* 0x000018002b497984 */ /* 0x000e280000000800 */
[----:B------:R-:W1:Y:S04]  /*0de0*/  LDS R76, [R43+0x20] ;  /* 0x000020002b4c7984 */ /* 0x000e680000000800 */
[----:B------:R-:W2:Y:S04]  /*0df0*/  LDS R71, [R43+0x8] ;  /* 0x000008002b477984 */ /* 0x000ea80000000800 */
[----:B------:R-:W3:Y:S04]  /*0e00*/  LDS R69, [R43+0x28] ;  /* 0x000028002b457984 */ /* 0x000ee80000000800 */
[----:B------:R-:W4:Y:S04]  /*0e10*/  LDS R72, [R43+0x10] ;  /* 0x000010002b487984 */ /* 0x000f280000000800 */
[----:B------:R-:W5:Y:S04]  /*0e20*/  LDS R68, [R43] ;  /* 0x000000002b447984 */ /* 0x000f680000000800 */
[----:B------:R-:W5:Y:S04]  /*0e30*/  LDS R67, [R43+0x30] ;  /* 0x000030002b437984 */ /* 0x000f680000000800 */
[----:B------:R-:W-:Y:S01]  /*0e40*/  LDS R75, [R43+0x70] ;  /* 0x000070002b4b7984 */ /* 0x000fe20000000800 */
[----:B0-----:R-:W-:-:S03]  /*0e50*/  FFMA R74, R20, R73, R24 ;  /* 0x00000049144a7223 */ /* 0x001fc60000000018 */
[----:B------:R-:W-:Y:S01]  /*0e60*/  LDS R73, [R43+0x78] ;  /* 0x000078002b497984 */ /* 0x000fe20000000800 */
[----:B-1----:R-:W-:-:S03]  /*0e70*/  FFMA R24, R20, R76, R13 ;  /* 0x0000004c14187223 */ /* 0x002fc6000000000d */
[----:B------:R-:W0:Y:S01]  /*0e80*/  LDS R13, [R43+0x58] ;  /* 0x000058002b0d7984 */ /* 0x000e220000000800 */
[----:B--2---:R-:W-:-:S03]  /*0e90*/  FFMA R70, R20, R71, R38 ;  /* 0x0000004714467223 */ /* 0x004fc60000000026 */
[----:B------:R-:W1:Y:S01]  /*0ea0*/  LDS R76, [R43+0x38] ;  /* 0x000038002b4c7984 */ /* 0x000e620000000800 */
[----:B---3--:R-:W-:-:S03]  /*0eb0*/  FFMA R38, R20, R69, R6 ;  /* 0x0000004514267223 */ /* 0x008fc60000000006 */
[----:B------:R-:W2:Y:S01]  /*0ec0*/  LDS R69, [R43+0x60] ;  /* 0x000060002b457984 */ /* 0x000ea20000000800 */
[----:B----4-:R-:W-:-:S03]  /*0ed0*/  FFMA R72, R20, R72, R31 ;  /* 0x0000004814487223 */ /* 0x010fc6000000001f */
[----:B------:R-:W3:Y:S01]  /*0ee0*/  LDS R31, [R43+0x40] ;  /* 0x000040002b1f7984 */ /* 0x000ee20000000800 */
[----:B-----5:R-:W-:-:S03]  /*0ef0*/  FFMA R68, R20, R68, R49 ;  /* 0x0000004414447223 */ /* 0x020fc60000000031 */
[----:B------:R-:W4:Y:S01]  /*0f00*/  LDS R49, [R43+0x48] ;  /* 0x000048002b317984 */ /* 0x000f220000000800 */
[----:B------:R-:W-:-:S03]  /*0f10*/  FFMA R52, R20, R67, R52 ;  /* 0x0000004314347223 */ /* 0x000fc60000000034 */
[----:B------:R-:W5:Y:S04]  /*0f20*/  LDS R71, [R43+0x50] ;  /* 0x000050002b477984 */ /* 0x000f680000000800 */
[----:B------:R-:W5:Y:S04]  /*0f30*/  LDS R67, [R43+0x68] ;  /* 0x000068002b437984 */ /* 0x000f680000000800 */
[----:B------:R-:W5:Y:S01]  /*0f40*/  LDS R6, [R43+0x98] ;  /* 0x000098002b067984 */ /* 0x000f620000000800 */
[----:B0-----:R-:W-:-:S03]  /*0f50*/  FFMA R13, R13, R21, R74 ;  /* 0x000000150d0d7223 */ /* 0x001fc6000000004a */
[----:B------:R-:W0:Y:S01]  /*0f60*/  LDS R74, [R43+0x80] ;  /* 0x000080002b4a7984 */ /* 0x000e220000000800 */
[----:B-1----:R-:W-:-:S03]  /*0f70*/  FFMA R20, R20, R76, R59 ;  /* 0x0000004c14147223 */ /* 0x002fc6000000003b */
[----:B------:R-:W1:Y:S01]  /*0f80*/  LDS R76, [R43+0xb8] ;  /* 0x0000b8002b4c7984 */ /* 0x000e620000000800 */
[----:B--2---:R-:W-:-:S03]  /*0f90*/  FFMA R69, R69, R21, R24 ;  /* 0x0000001545457223 */ /* 0x004fc60000000018 */
[----:B------:R-:W2:Y:S01]  /*0fa0*/  LDS R24, [R43+0xa8] ;  /* 0x0000a8002b187984 */ /* 0x000ea20000000800 */
[----:B---3--:R-:W-:-:S03]  /*0fb0*/  FFMA R31, R31, R21, R68 ;  /* 0x000000151f1f7223 */ /* 0x008fc60000000044 */
[----:B------:R-:W3:Y:S01]  /*0fc0*/  LDS R68, [R43+0x90] ;  /* 0x000090002b447984 */ /* 0x000ee20000000800 */
[----:B----4-:R-:W-:-:S03]  /*0fd0*/  FFMA R49, R49, R21, R70 ;  /* 0x0000001531317223 */ /* 0x010fc60000000046 */
[----:B------:R-:W4:Y:S01]  /*0fe0*/  LDS R70, [R43+0xa0] ;  /* 0x0000a0002b467984 */ /* 0x000f220000000800 */
[----:B-----5:R-:W-:-:S03]  /*0ff0*/  FFMA R59, R71, R21, R72 ;  /* 0x00000015473b7223 */ /* 0x020fc60000000048 */
[----:B------:R-:W5:Y:S01]  /*1000*/  LDS R72, [R43+0x88] ;  /* 0x000088002b487984 */ /* 0x000f620000000800 */
[-C--:B------:R-:W-:Y:S01]  /*1010*/  FFMA R71, R67, R21.reuse, R38 ;  /* 0x0000001543477223 */ /* 0x080fe20000000026 */
[-C--:B------:R-:W-:Y:S01]  /*1020*/  FFMA R67, R75, R21.reuse, R52 ;  /* 0x000000154b437223 */ /* 0x080fe20000000034 */
[----:B------:R-:W-:Y:S01]  /*1030*/  FFMA R21, R73, R21, R20 ;  /* 0x0000001549157223 */ /* 0x000fe20000000014 */
[----:B------:R-:W-:Y:S01]  /*1040*/  LDS R52, [R43+0xf0] ;  /* 0x0000f0002b347984 */ /* 0x000fe20000000800 */
[----:B------:R-:W-:-:S03]  /*1050*/  FFMA R6, R6, R22, R13 ;  /* 0x0000001606067223 */ /* 0x000fc6000000000d */
[----:B------:R-:W-:Y:S04]  /*1060*/  LDS R73, [R43+0xd0] ;  /* 0x0000d0002b497984 */ /* 0x000fe80000000800 */
[----:B------:R-:W5:Y:S01]  /*1070*/  LDS R13, [R43+0xe0] ;  /* 0x0000e0002b0d7984 */ /* 0x000f620000000800 */
[----:B0-----:R-:W-:-:S03]  /*1080*/  FFMA R20, R74, R22, R31 ;  /* 0x000000164a147223 */ /* 0x001fc6000000001f */
[----:B------:R-:W0:Y:S01]  /*1090*/  LDS R31, [R43+0xb0] ;  /* 0x0000b0002b1f7984 */ /* 0x000e220000000800 */
[-C--:B-1----:R-:W-:Y:S01]  /*10a0*/  FFMA R21, R76, R22.reuse, R21 ;  /* 0x000000164c157223 */ /* 0x082fe20000000015 */
[-C--:B--2---:R-:W-:Y:S02]  /*10b0*/  FFMA R74, R24, R22.reuse, R71 ;  /* 0x00000016184a7223 */ /* 0x084fe40000000047 */
[----:B------:R-:W1:Y:S01]  /*10c0*/  LDS R71, [R43+0xd8] ;  /* 0x0000d8002b477984 */ /* 0x000e620000000800 */
[----:B---3--:R-:W-:-:S03]  /*10d0*/  FFMA R68, R68, R22, R59 ;  /* 0x0000001644447223 */ /* 0x008fc6000000003b */
[----:B------:R-:W2:Y:S01]  /*10e0*/  LDS R59, [R43+0xe8] ;  /* 0x0000e8002b3b7984 */ /* 0x000ea20000000800 */
[----:B----4-:R-:W-:-:S03]  /*10f0*/  FFMA R70, R70, R22, R69 ;  /* 0x0000001646467223 */ /* 0x010fc60000000045 */
[----:B------:R-:W3:Y:S01]  /*1100*/  LDS R69, [R43+0xc8] ;  /* 0x0000c8002b457984 */ /* 0x000ee20000000800 */
[----:B-----5:R-:W-:-:S03]  /*1110*/  FFMA R38, R72, R22, R49 ;  /* 0x0000001648267223 */ /* 0x020fc60000000031 */
[----:B------:R-:W4:Y:S04]  /*1120*/  LDS R49, [R43+0xc0] ;  /* 0x0000c0002b317984 */ /* 0x000f280000000800 */
[----:B------:R-:W5:Y:S01]  /*1130*/  LDS R72, [R43+0xf8] ;  /* 0x0000f8002b487984 */ /* 0x000f620000000800 */
[-C--:B------:R-:W-:Y:S01]  /*1140*/  FFMA R13, R13, R23.reuse, R70 ;  /* 0x000000170d0d7223 */ /* 0x080fe20000000046 */
[----:B0-----:R-:W-:Y:S01]  /*1150*/  FFMA R67, R31, R22, R67 ;  /* 0x000000161f437223 */ /* 0x001fe20000000043 */
[----:B------:R-:W-:-:S03]  /*1160*/  FFMA R31, R73, R23, R68 ;  /* 0x00000017491f7223 */ /* 0x000fc60000000044 */
[-C--:B------:R-:W-:Y:S01]  /*1170*/  FFMA R52, R52, R23.reuse, R67 ;  /* 0x0000001734347223 */ /* 0x080fe20000000043 */
[-C--:B-1----:R-:W-:Y:S01]  /*1180*/  FFMA R24, R71, R23.reuse, R6 ;  /* 0x0000001747187223 */ /* 0x082fe20000000006 */
[-C--:B--2---:R-:W-:Y:S01]  /*1190*/  FFMA R6, R59, R23.reuse, R74 ;  /* 0x000000173b067223 */ /* 0x084fe2000000004a */
[-C--:B---3--:R-:W-:Y:S01]  /*11a0*/  FFMA R38, R69, R23.reuse, R38 ;  /* 0x0000001745267223 */ /* 0x088fe20000000026 */
[-C--:B----4-:R-:W-:Y:S01]  /*11b0*/  FFMA R49, R49, R23.reuse, R20 ;  /* 0x0000001731317223 */ /* 0x090fe20000000014 */
[----:B-----5:R-:W-:Y:S01]  /*11c0*/  FFMA R59, R72, R23, R21 ;  /* 0x00000017483b7223 */ /* 0x020fe20000000015 */
[----:B------:R-:W-:Y:S06]  /*11d0*/  @P0 BRA `(.L_x_5) ;  /* 0xfffffff800e00947 */ /* 0x000fec000383ffff */
[----:B------:R-:W-:-:S07]  /*11e0*/  HFMA2 R42, -RZ, RZ, 0, 0 ;  /* 0x00000000ff2a7431 */ /* 0x000fce00000001ff */
.L_x_6:
[----:B------:R-:W-:Y:S02]  /*11f0*/  IADD3 R20, PT, PT, R41, R42, RZ ;  /* 0x0000002a29147210 */ /* 0x000fe40007ffe0ff */
[----:B------:R-:W-:Y:S02]  /*1200*/  LEA R43, R42, R40, 0x4 ;  /* 0x000000282a2b7211 */ /* 0x000fe400078e20ff */
[----:B------:R-:W-:Y:S02]  /*1210*/  LEA R20, R20, UR5, 0x2 ;  /* 0x0000000514147c11 */ /* 0x000fe4000f8e10ff */
[----:B------:R-:W-:Y:S02]  /*1220*/  LEA R43, R43, UR7, 0x2 ;  /* 0x000000072b2b7c11 */ /* 0x000fe4000f8e10ff */
[----:B------:R-:W-:Y:S02]  /*1230*/  IADD3 R42, PT, PT, R42, 0x4, RZ ;  /* 0x000000042a2a7810 */ /* 0x000fe40007ffe0ff */
[----:B------:R-:W-:Y:S02]  /*1240*/  LDS.128 R20, [R20+0x200] ;  /* 0x0002000014147984 */ /* 0x000fe40000000c00 */
[----:B------:R-:W-:-:S02]  /*1250*/  ISETP.NE.AND P0, PT, R42, 0x10, PT ;  /* 0x000000102a00780c */ /* 0x000fc40003f05270 */
[----:B------:R-:W0:Y:S04]  /*1260*/  LDS R69, [R43] ;  /* 0x000000002b457984 */ /* 0x000e280000000800 */
[----:B------:R-:W1:Y:S04]  /*1270*/  LDS R73, [R43+0x20] ;  /* 0x000020002b497984 */ /* 0x000e680000000800 */
[----:B------:R-:W2:Y:S04]  /*1280*/  LDS R71, [R43+0x10] ;  /* 0x000010002b477984 */ /* 0x000ea80000000800 */
[----:B------:R-:W3:Y:S04]  /*1290*/  LDS R76, [R43+0x18] ;  /* 0x000018002b4c7984 */ /* 0x000ee80000000800 */
[----:B------:R-:W4:Y:S04]  /*12a0*/  LDS R67, [R43+0x30] ;  /* 0x000030002b437984 */ /* 0x000f280000000800 */
        /* <DEDUP_REMOVED lines=15> */
[----:B------:R-:W-:-:S03]  /*13a0*/  FFMA R68, R20, R68, R5 ;  /* 0x0000004414447223 */ /* 0x000fc60000000005 */
[----:B------:R-:W5:Y:S01]  /*13b0*/  LDS R12, [R43+0x98] ;  /* 0x000098002b0c7984 */ /* 0x000f620000000800 */
[----:B------:R-:W-:-:S03]  /*13c0*/  FFMA R20, R20, R75, R60 ;  /* 0x0000004b14147223 */ /* 0x000fc6000000003c */
[----:B------:R-:W5:Y:S04]  /*13d0*/  LDS R75, [R43+0x70] ;  /* 0x000070002b4b7984 */ /* 0x000f680000000800 */
[----:B------:R-:W5:Y:S01]  /*13e0*/  LDS R60, [R43+0x90] ;  /* 0x000090002b3c7984 */ /* 0x000f620000000800 */
[-C--:B0-----:R-:W-:Y:S01]  /*13f0*/  FFMA R69, R69, R21.reuse, R48 ;  /* 0x0000001545457223 */ /* 0x081fe20000000030 */
[-C--:B-1----:R-:W-:Y:S02]  /*1400*/  FFMA R53, R73, R21.reuse, R74 ;  /* 0x0000001549357223 */ /* 0x082fe4000000004a */
        /* <DEDUP_REMOVED lines=10> */
[----:B------:R-:W5:Y:S01]  /*14b0*/  LDS R76, [R43+0xb0] ;  /* 0x0000b0002b4c7984 */ /* 0x000f620000000800 */
[----:B------:R-:W-:-:S03]  /*14c0*/  FFMA R67, R75, R21, R30 ;  /* 0x000000154b437223 */ /* 0x000fc6000000001e */
[----:B------:R-:W5:Y:S01]  /*14d0*/  LDS R30, [R43+0xb8] ;  /* 0x0000b8002b1e7984 */ /* 0x000f620000000800 */
[----:B------:R-:W-:-:S03]  /*14e0*/  FFMA R60, R60, R22, R53 ;  /* 0x000000163c3c7223 */ /* 0x000fc60000000035 */
[----:B------:R-:W-:Y:S04]  /*14f0*/  LDS R53, [R43+0xe0] ;  /* 0x0000e0002b357984 */ /* 0x000fe80000000800 */
[----:B------:R-:W5:Y:S01]  /*1500*/  LDS R5, [R43+0xe8] ;  /* 0x0000e8002b057984 */ /* 0x000f620000000800 */
[----:B0-----:R-:W-:-:S03]  /*1510*/  FFMA R48, R74, R22, R19 ;  /* 0x000000164a307223 */ /* 0x001fc60000000013 */
[----:B------:R-:W0:Y:S01]  /*1520*/  LDS R19, [R43+0xc0] ;  /* 0x0000c0002b137984 */ /* 0x000e220000000800 */
[----:B-1----:R-:W-:Y:S01]  /*1530*/  FFMA R21, R73, R21, R20 ;  /* 0x0000001549157223 */ /* 0x002fe20000000014 */
[-C--:B--2---:R-:W-:Y:S02]  /*1540*/  FFMA R70, R70, R22.reuse, R69 ;  /* 0x0000001646467223 */ /* 0x084fe40000000045 */
        /* <DEDUP_REMOVED lines=9> */
[-C--:B------:R-:W-:Y:S01]  /*15e0*/  FFMA R5, R5, R23.reuse, R74 ;  /* 0x0000001705057223 */ /* 0x080fe2000000004a */
[-C--:B0-----:R-:W-:Y:S01]  /*15f0*/  FFMA R48, R19, R23.reuse, R48 ;  /* 0x0000001713307223 */ /* 0x081fe20000000030 */
[-C--:B-1----:R-:W-:Y:S01]  /*1600*/  FFMA R19, R69, R23.reuse, R12 ;  /* 0x0000001745137223 */ /* 0x082fe2000000000c */
[-C--:B------:R-:W-:Y:S01]  /*1610*/  FFMA R12, R53, R23.reuse, R70 ;  /* 0x00000017350c7223 */ /* 0x080fe20000000046 */
[-C--:B--2---:R-:W-:Y:S01]  /*1620*/  FFMA R30, R71, R23.reuse, R60 ;  /* 0x00000017471e7223 */ /* 0x084fe2000000003c */
[-C--:B---3--:R-:W-:Y:S01]  /*1630*/  FFMA R37, R37, R23.reuse, R20 ;  /* 0x0000001725257223 */ /* 0x088fe20000000014 */
[-C--:B----4-:R-:W-:Y:S01]  /*1640*/  FFMA R53, R68, R23.reuse, R67 ;  /* 0x0000001744357223 */ /* 0x090fe20000000043 */
[----:B-----5:R-:W-:Y:S01]  /*1650*/  FFMA R60, R72, R23, R21 ;  /* 0x00000017483c7223 */ /* 0x020fe20000000015 */
[----:B------:R-:W-:Y:S06]  /*1660*/  @P0 BRA `(.L_x_6) ;  /* 0xfffffff800e00947 */ /* 0x000fec000383ffff */
[----:B------:R-:W-:-:S07]  /*1670*/  MOV R42, RZ ;  /* 0x000000ff002a7202 */ /* 0x000fce0000000f00 */
.L_x_7:
[----:B------:R-:W-:Y:S02]  /*1680*/  IADD3 R20, PT, PT, R41, R42, RZ ;  /* 0x0000002a29147210 */ /* 0x000fe40007ffe0ff */
[----:B------:R-:W-:Y:S02]  /*1690*/  LEA R43, R42, R40, 0x4 ;  /* 0x000000282a2b7211 */ /* 0x000fe400078e20ff */
[----:B------:R-:W-:Y:S02]  /*16a0*/  LEA R20, R20, UR5, 0x2 ;  /* 0x0000000514147c11 */ /* 0x000fe4000f8e10ff */
[----:B------:R-:W-:Y:S02]  /*16b0*/  LEA R43, R43, UR7, 0x2 ;  /* 0x000000072b2b7c11 */ /* 0x000fe4000f8e10ff */
[----:B------:R-:W-:Y:S02]  /*16c0*/  IADD3 R42, PT, PT, R42, 0x4, RZ ;  /* 0x000000042a2a7810 */ /* 0x000fe40007ffe0ff */
[----:B------:R-:W-:Y:S02]  /*16d0*/  LDS.128 R20, [R20+0x400] ;  /* 0x0004000014147984 */ /* 0x000fe40000000c00 */
[----:B------:R-:W-:-:S02]  /*16e0*/  ISETP.NE.AND P0, PT, R42, 0x10, PT ;  /* 0x000000102a00780c */ /* 0x000fc40003f05270 */
[----:B------:R-:W0:Y:S04]  /*16f0*/  LDS R73, [R43+0x18] ;  /* 0x000018002b497984 */ /* 0x000e280000000800 */
[----:B------:R-:W1:Y:S04]  /*1700*/  LDS R76, [R43+0x20] ;  /* 0x000020002b4c7984 */ /* 0x000e680000000800 */
[----:B------:R-:W2:Y:S04]  /*1710*/  LDS R71, [R43+0x8] ;  /* 0x000008002b477984 */ /* 0x000ea80000000800 */
[----:B------:R-:W3:Y:S04]  /*1720*/  LDS R72, [R43+0x10] ;  /* 0x000010002b487984 */ /* 0x000ee80000000800 */
[----:B------:R-:W4:Y:S04]  /*1730*/  LDS R68, [R43] ;  /* 0x000000002b447984 */ /* 0x000f280000000800 */
[----:B------:R-:W5:Y:S04]  /*1740*/  LDS R69, [R43+0x28] ;  /* 0x000028002b457984 */ /* 0x000f680000000800 */
        /* <DEDUP_REMOVED lines=28> */
[-C--:B-----5:R-:W-:Y:S01]  /*1910*/  FFMA R69, R69, R21.reuse, R18 ;  /* 0x0000001545457223 */ /* 0x0a0fe20000000012 */
[-C--:B------:R-:W-:Y:S01]  /*1920*/  FFMA R71, R67, R21.reuse, R36 ;  /* 0x0000001543477223 */ /* 0x080fe20000000024 */
[-C--:B------:R-:W-:Y:S01]  /*1930*/  FFMA R67, R75, R21.reuse, R54 ;  /* 0x000000154b437223 */ /* 0x080fe20000000036 */
[----:B------:R-:W-:Y:S01]  /*1940*/  FFMA R21, R73, R21, R20 ;  /* 0x0000001549157223 */ /* 0x000fe20000000014 */
[----:B------:R-:W-:Y:S01]  /*1950*/  LDS R54, [R43+0xf0] ;  /* 0x0000f0002b367984 */ /* 0x000fe20000000800 */
[----:B------:R-:W-:-:S03]  /*1960*/  FFMA R4, R4, R22, R11 ;  /* 0x0000001604047223 */ /* 0x000fc6000000000b */
[----:B------:R-:W5:Y:S04]  /*1970*/  LDS R11, [R43+0xe0] ;  /* 0x0000e0002b0b7984 */ /* 0x000f680000000800 */
[----:B------:R-:W-:Y:S01]  /*1980*/  LDS R20, [R43+0xf8] ;  /* 0x0000f8002b147984 */ /* 0x000fe20000000800 */
        /* <DEDUP_REMOVED lines=9> */
[----:B------:R-:W4:Y:S04]  /*1a20*/  LDS R29, [R43+0xc8] ;  /* 0x0000c8002b1d7984 */ /* 0x000f280000000800 */
[----:B------:R-:W4:Y:S04]  /*1a30*/  LDS R61, [R43+0xe8] ;  /* 0x0000e8002b3d7984 */ /* 0x000f280000000800 */
[----:B------:R-:W4:Y:S01]  /*1a40*/  LDS R71, [R43+0xd0] ;  /* 0x0000d0002b477984 */ /* 0x000f220000000800 */
[----:B-----5:R-:W-:Y:S01]  /*1a50*/  FFMA R11, R11, R23, R72 ;  /* 0x000000170b0b7223 */ /* 0x020fe20000000048 */
[-C--:B0-----:R-:W-:Y:S01]  /*1a60*/  FFMA R67, R76, R22.reuse, R67 ;  /* 0x000000164c437223 */ /* 0x081fe20000000043 */
[----:B-1----:R-:W-:-:S03]  /*1a70*/  FFMA R21, R74, R22, R21 ;  /* 0x000000164a157223 */ /* 0x002fc60000000015 */
[-C--:B------:R-:W-:Y:S01]  /*1a80*/  FFMA R54, R54, R23.reuse, R67 ;  /* 0x0000001736367223 */ /* 0x080fe20000000043 */
[-C--:B--2---:R-:W-:Y:S01]  /*1a90*/  FFMA R47, R47, R23.reuse, R18 ;  /* 0x000000172f2f7223 */ /* 0x084fe20000000012 */
[-C--:B---3--:R-:W-:Y:S01]  /*1aa0*/  FFMA R18, R69, R23.reuse, R4 ;  /* 0x0000001745127223 */ /* 0x088fe20000000004 */
[-C--:B----4-:R-:W-:Y:S01]  /*1ab0*/  FFMA R36, R29, R23.reuse, R36 ;  /* 0x000000171d247223 */ /* 0x090fe20000000024 */
[-C--:B------:R-:W-:Y:S01]  /*1ac0*/  FFMA R4, R61, R23.reuse, R70 ;  /* 0x000000173d047223 */ /* 0x080fe20000000046 */
[-C--:B------:R-:W-:Y:S01]  /*1ad0*/  FFMA R61, R20, R23.reuse, R21 ;  /* 0x00000017143d7223 */ /* 0x080fe20000000015 */
[----:B------:R-:W-:Y:S01]  /*1ae0*/  FFMA R29, R71, R23, R68 ;  /* 0x00000017471d7223 */ /* 0x000fe20000000044 */
[----:B------:R-:W-:Y:S06]  /*1af0*/  @P0 BRA `(.L_x_7) ;  /* 0xfffffff800e00947 */ /* 0x000fec000383ffff */
[----:B------:R-:W-:-:S07]  /*1b00*/  HFMA2 R42, -RZ, RZ, 0, 0 ;  /* 0x00000000ff2a7431 */ /* 0x000fce00000001ff */
.L_x_8:
        /* <DEDUP_REMOVED lines=73> */
.L_x_9:
        /* <DEDUP_REMOVED lines=73> */
.L_x_10:
        /* <DEDUP_REMOVED lines=39> */
[-C--:B---3--:R-:W-:Y:S01]  /*26a0*/  FFMA R73, R69, R21.reuse, R50 ;  /* 0x0000001545497223 */ /* 0x088fe20000000032 */
[-C--:B------:R-:W-:Y:S02]  /*26b0*/  FFMA R69, R77, R21.reuse, R26 ;  /* 0x000000154d457223 */ /* 0x080fe4000000001a */
[----:B------:R-:W3:Y:S01]  /*26c0*/  LDS R50, [R43+0xa8] ;  /* 0x0000a8002b327984 */ /* 0x000ee20000000800 */
[----:B----4-:R-:W-:-:S03]  /*26d0*/  FFMA R15, R15, R21, R74 ;  /* 0x000000150f0f7223 */ /* 0x010fc6000000004a */
[----:B------:R-:W4:Y:S01]  /*26e0*/  LDS R74, [R43+0xb0] ;  /* 0x0000b0002b4a7984 */ /* 0x000f220000000800 */
[----:B-----5:R-:W-:-:S03]  /*26f0*/  FFMA R71, R71, R21, R44 ;  /* 0x0000001547477223 */ /* 0x020fc6000000002c */
[----:B------:R-:W5:Y:S01]  /*2700*/  LDS R26, [R43+0xb8] ;  /* 0x0000b8002b1a7984 */ /* 0x000f620000000800 */
[----:B------:R-:W-:-:S03]  /*2710*/  FFMA R8, R8, R22, R15 ;  /* 0x0000001608087223 */ /* 0x000fc6000000000f */
[----:B------:R-:W5:Y:S01]  /*2720*/  LDS R15, [R43+0xc0] ;  /* 0x0000c0002b0f7984 */ /* 0x000f620000000800 */
[----:B------:R-:W-:Y:S01]  /*2730*/  FFMA R21, R75, R21, R20 ;  /* 0x000000154b157223 */ /* 0x000fe20000000014 */
[-C--:B------:R-:W-:Y:S02]  /*2740*/  FFMA R64, R64, R22.reuse, R67 ;  /* 0x0000001640407223 */ /* 0x080fe40000000043 */
        /* <DEDUP_REMOVED lines=14> */
[-C--:B0-----:R-:W-:Y:S01]  /*2830*/  FFMA R33, R33, R23.reuse, R20 ;  /* 0x0000001721217223 */ /* 0x081fe20000000014 */
[-C--:B-1----:R-:W-:Y:S01]  /*2840*/  FFMA R50, R57, R23.reuse, R50 ;  /* 0x0000001739327223 */ /* 0x082fe20000000032 */
[-C--:B--2---:R-:W-:Y:S01]  /*2850*/  FFMA R15, R71, R23.reuse, R8 ;  /* 0x00000017470f7223 */ /* 0x084fe20000000008 */
[-C--:B------:R-:W-:Y:S01]  /*2860*/  FFMA R8, R67, R23.reuse, R68 ;  /* 0x0000001743087223 */ /* 0x080fe20000000044 */
[-C--:B---3--:R-:W-:Y:S01]  /*2870*/  FFMA R26, R73, R23.reuse, R64 ;  /* 0x00000017491a7223 */ /* 0x088fe20000000040 */
[-C--:B----4-:R-:W-:Y:S01]  /*2880*/  FFMA R57, R70, R23.reuse, R69 ;  /* 0x0000001746397223 */ /* 0x090fe20000000045 */
[----:B-----5:R-:W-:Y:S01]  /*2890*/  FFMA R64, R72, R23, R21 ;  /* 0x0000001748407223 */ /* 0x020fe20000000015 */
[----:B------:R-:W-:Y:S06]  /*28a0*/  @P0 BRA `(.L_x_10) ;  /* 0xfffffff800e00947 */ /* 0x000fec000383ffff */
[----:B------:R-:W-:-:S07]  /*28b0*/  MOV R42, RZ ;  /* 0x000000ff002a7202 */ /* 0x000fce0000000f00 */
.L_x_11:
        /* <DEDUP_REMOVED lines=10> */
[----:B------:R-:W3:Y:S04]  /*2960*/  LDS R70, [R43] ;  /* 0x000000002b467984 */ /* 0x000ee80000000800 */
[----:B------:R-:W4:Y:S04]  /*2970*/  LDS R74, [R43+0x10] ;  /* 0x000010002b4a7984 */ /* 0x000f280000000800 */
        /* <DEDUP_REMOVED lines=17> */
[----:B0-----:R-:W-:-:S03]  /*2a90*/  FFMA R51, R71, R21, R74 ;  /* 0x0000001547337223 */ /* 0x001fc6000000004a */
[----:B------:R-:W0:Y:S01]  /*2aa0*/  LDS R71, [R43+0x78] ;  /* 0x000078002b477984 */ /* 0x000e220000000800 */
[----:B-1----:R-:W-:Y:S01]  /*2ab0*/  FFMA R20, R20, R76, R65 ;  /* 0x0000004c14147223 */ /* 0x002fe20000000041 */
[-C--:B------:R-:W-:Y:S02]  /*2ac0*/  FFMA R65, R69, R21.reuse, R32 ;  /* 0x0000001545417223 */ /* 0x080fe40000000020 */
        /* <DEDUP_REMOVED lines=8> */
[-C--:B------:R-:W-:Y:S02]  /*2b50*/  FFMA R67, R73, R21.reuse, R58 ;  /* 0x0000001549437223 */ /* 0x080fe4000000003a */
        /* <DEDUP_REMOVED lines=19> */
[-C--:B0-----:R-:W-:Y:S01]  /*2c90*/  FFMA R67, R25, R22.reuse, R67 ;  /* 0x0000001619437223 */ /* 0x081fe20000000043 */
[----:B------:R-:W-:Y:S01]  /*2ca0*/  FFMA R25, R71, R23, R70 ;  /* 0x0000001747197223 */ /* 0x000fe20000000046 */
[----:B-1----:R-:W-:-:S02]  /*2cb0*/  FFMA R21, R76, R22, R21 ;  /* 0x000000164c157223 */ /* 0x002fc40000000015 */
[-C--:B------:R-:W-:Y:S01]  /*2cc0*/  FFMA R58, R58, R23.reuse, R67 ;  /* 0x000000173a3a7223 */ /* 0x080fe20000000043 */
[-C--:B--2---:R-:W-:Y:S01]  /*2cd0*/  FFMA R32, R65, R23.reuse, R32 ;  /* 0x0000001741207223 */ /* 0x084fe20000000020 */
[-C--:B---3--:R-:W-:Y:S01]  /*2ce0*/  FFMA R39, R39, R23.reuse, R20 ;  /* 0x0000001727277223 */ /* 0x088fe20000000014 */
[-C--:B----4-:R-:W-:Y:S01]  /*2cf0*/  FFMA R7, R7, R23.reuse, R72 ;  /* 0x0000001707077223 */ /* 0x090fe20000000048 */
[-C--:B-----5:R-:W-:Y:S01]  /*2d00*/  FFMA R14, R69, R23.reuse, R14 ;  /* 0x00000017450e7223 */ /* 0x0a0fe2000000000e */
[-C--:B------:R-:W-:Y:S01]  /*2d10*/  FFMA R51, R51, R23.reuse, R74 ;  /* 0x0000001733337223 */ /* 0x080fe2000000004a */
[----:B------:R-:W-:Y:S01]  /*2d20*/  FFMA R65, R68, R23, R21 ;  /* 0x0000001744417223 */ /* 0x000fe20000000015 */
[----:B------:R-:W-:Y:S06]  /*2d30*/  @P0 BRA `(.L_x_11) ;  /* 0xfffffff800e00947 */ /* 0x000fec000383ffff */
[----:B------:R-:W-:Y:S05]  /*2d40*/  BRA.U UP0, `(.L_x_12) ;  /* 0xffffffdd00c87547 */ /* 0x000fea000b83ffff */
[----:B------:R-:W-:Y:S01]  /*2d50*/  UPLOP3.LUT UP0, UPT, UPT, UPT, UPT, 0x40, 0x4 ;  /* 0x000000000004789c */ /* 0x000fe20003f0e870 */
[----:B------:R-:W-:Y:S01]  /*2d60*/  UMOV UR4, 0x1 ;  /* 0x0000000100047882 */ /* 0x000fe20000000000 */
[----:B------:R-:W-:Y:S09]  /*2d70*/  BRA.U UP1, `(.L_x_13) ;  /* 0xffffffd5012c7547 */ /* 0x000ff2000b83ffff */
[----:B------:R-:W0:Y:S01]  /*2d80*/  LDC.64 R20, c[0x0][0x398] ;  /* 0x0000e600ff147b82 */ /* 0x000e220000000a00 */
[----:B------:R-:W-:-:S04]  /*2d90*/  USHF.L.U32 UR5, UR10, 0x4, URZ ;  /* 0x000000040a057899 */ /* 0x000fc800080006ff */
[----:B------:R-:W-:-:S06]  /*2da0*/  ULOP3.LUT UR5, UR5, 0x30, URZ, 0xc0, !UPT ;  /* 0x0000003005057892 */ /* 0x000fcc000f8ec0ff */
[----:B------:R-:W-:-:S04]  /*2db0*/  MOV R23, UR5 ;  /* 0x0000000500177c02 */ /* 0x000fc80008000f00 */
[----:B------:R-:W-:-:S05]  /*2dc0*/  LOP3.LUT R23, R23, 0x1, R0, 0xf8, !PT ;  /* 0x0000000117177812 */ /* 0x000fca00078ef800 */
[----:B0-----:R-:W-:-:S05]  /*2dd0*/  IMAD.WIDE.U32 R20, R23, 0x4, R20 ;  /* 0x0000000417147825 */ /* 0x001fca00078e0014 */
[----:B------:R-:W2:Y:S04]  /*2de0*/  LDG.E.CONSTANT R67, desc[UR8][R20.64+0x30] ;  /* 0x0000300814437981 */ /* 0x000ea8000c1e9900 */
[----:B------:R-:W3:Y:S04]  /*2df0*/  LDG.E.CONSTANT R43, desc[UR8][R20.64+0x28] ;  /* 0x00002808142b7981 */ /* 0x000ee8000c1e9900 */
[----:B------:R-:W4:Y:S04]  /*2e00*/  LDG.E.CONSTANT R42, desc[UR8][R20.64+0x20] ;  /* 0x00002008142a7981 */ /* 0x000f28000c1e9900 */
[----:B------:R-:W5:Y:S04]  /*2e10*/  LDG.E.CONSTANT R41, desc[UR8][R20.64+0x18] ;  /* 0x0000180814297981 */ /* 0x000f68000c1e9900 */
[----:B------:R-:W5:Y:S04]  /*2e20*/  LDG.E.CONSTANT R40, desc[UR8][R20.64+0x10] ;  /* 0x0000100814287981 */ /* 0x000f68000c1e9900 */
[----:B------:R-:W5:Y:S04]  /*2e30*/  LDG.E.CONSTANT R23, desc[UR8][R20.64+0x8] ;  /* 0x0000080814177981 */ /* 0x000f68000c1e9900 */
[----:B------:R-:W5:Y:S04]  /*2e40*/  LDG.E.CONSTANT R22, desc[UR8][R20.64+0x38] ;  /* 0x0000380814167981 */ /* 0x000f68000c1e9900 */
[----:B------:R0:W5:Y:S01]  /*2e50*/  LDG.E.CONSTANT R0, desc[UR8][R20.64] ;  /* 0x0000000814007981 */ /* 0x000162000c1e9900 */
[----:B------:R-:W-:Y:S01]  /*2e60*/  UIMAD.WIDE.U32 UR6, UR10, 0x66666667, URZ ;  /* 0x666666670a0678a5 */ /* 0x000fe2000f8e00ff */
[----:B------:R-:W1:Y:S03]  /*2e70*/  S2R R68, SR_TID.X ;  /* 0x0000000000447919 */ /* 0x000e660000002100 */
[----:B------:R-:W-:Y:S01]  /*2e80*/  USHF.R.U32.HI UR7, URZ, 0x3, UR7 ;  /* 0x00000003ff077899 */ /* 0x000fe20008011607 */
[----:B0-----:R-:W0:Y:S01]  /*2e90*/  LDC.64 R20, c[0x0][0x390] ;  /* 0x0000e400ff147b82 */ /* 0x001e220000000a00 */
[----:B-1----:R-:W-:-:S05]  /*2ea0*/  SHF.R.U32.HI R69, RZ, 0x1, R68 ;  /* 0x00000001ff457819 */ /* 0x002fca0000011644 */
[----:B------:R-:W-:Y:S01]  /*2eb0*/  IMAD R66, R69, 0x8c0, R66 ;  /* 0x000008c045427824 */ /* 0x000fe200078e0242 */
[----:B------:R-:W-:Y:S01]  /*2ec0*/  MOV R69, UR7 ;  /* 0x0000000700457c02 */ /* 0x000fe20008000f00 */
[----:B------:R-:W-:-:S04]  /*2ed0*/  UIMAD UR7, UR7, -0x14, UR10 ;  /* 0xffffffec070778a4 */ /* 0x000fc8000f8e020a */
[----:B------:R-:W-:Y:S01]  /*2ee0*/  USHF.R.U32.HI UR7, URZ, 0x2, UR7 ;  /* 0x00000002ff077899 */ /* 0x000fe20008011607 */
[----:B------:R-:W-:-:S05]  /*2ef0*/  IMAD R66, R69, 0x2bc0, R66 ;  /* 0x00002bc045427824 */ /* 0x000fca00078e0242 */
[----:B------:R-:W-:Y:S02]  /*2f00*/  IADD3 R66, PT, PT, R66, UR5, RZ ;  /* 0x0000000542427c10 */ /* 0x000fe4000fffe0ff */
[----:B------:R-:W-:-:S05]  /*2f10*/  MOV R69, UR7 ;  /* 0x0000000700457c02 */ /* 0x000fca0008000f00 */
[----:B------:R-:W-:-:S04]  /*2f20*/  IMAD R69, R69, 0x1c0, R66 ;  /* 0x000001c045457824 */ /* 0x000fc800078e0242 */
[----:B0-----:R-:W-:-:S04]  /*2f30*/  IMAD.WIDE.U32 R20, R69, 0x4, R20 ;  /* 0x0000000445147825 */ /* 0x001fc800078e0014 */
[--C-:B--2---:R-:W-:Y:S01]  /*2f40*/  FADD R52, R52, R67.reuse ;  /* 0x0000004334347221 */ /* 0x104fe20000000000 */
[--C-:B------:R-:W-:Y:S01]  /*2f50*/  FADD R66, R53, R67.reuse ;  /* 0x0000004335427221 */ /* 0x100fe20000000000 */
[--C-:B------:R-:W-:Y:S01]  /*2f60*/  FADD R54, R54, R67.reuse ;  /* 0x0000004336367221 */ /* 0x100fe20000000000 */
[----:B------:R-:W-:Y:S01]  /*2f70*/  FADD R68, R55, R67 ;  /* 0x0000004337447221 */ /* 0x000fe20000000000 */
[----:B---3--:R-:W-:Y:S01]  /*2f80*/  FADD R6, R6, R43 ;  /* 0x0000002b06067221 */ /* 0x008fe20000000000 */
[----:B------:R-:W-:Y:S01]  /*2f90*/  FMNMX R53, RZ, R52, !PT ;  /* 0x00000034ff357209 */ /* 0x000fe20007800000 */
[----:B------:R-:W-:Y:S01]  /*2fa0*/  FADD R52, R57, R67 ;  /* 0x0000004339347221 */ /* 0x000fe20000000000 */
[--C-:B------:R-:W-:Y:S01]  /*2fb0*/  FADD R5, R5, R43.reuse ;  /* 0x0000002b05057221 */ /* 0x100fe20000000000 */
[--C-:B----4-:R-:W-:Y:S01]  /*2fc0*/  FADD R12, R12, R42.reuse ;  /* 0x0000002a0c0c7221 */ /* 0x110fe20000000000 */
[--C-:B------:R-:W-:Y:S01]  /*2fd0*/  FADD R10, R10, R42.reuse ;  /* 0x0000002a0a0a7221 */ /* 0x100fe20000000000 */
[--C-:B------:R-:W-:Y:S01]  /*2fe0*/  FADD R8, R8, R42.reuse ;  /* 0x0000002a08087221 */ /* 0x100fe20000000000 */
[----:B------:R-:W-:Y:S01]  /*2ff0*/  FMNMX R71, RZ, R52, !PT ;  /* 0x00000034ff477209 */ /* 0x000fe20007800000 */
[----:B------:R-:W-:Y:S01]  /*3000*/  FADD R52, R3, R43 ;  /* 0x0000002b03347221 */ /* 0x000fe20000000000 */
[----:B------:R-:W-:Y:S01]  /*3010*/  FMNMX R3, RZ, R6, !PT ;  /* 0x00000006ff037209 */ /* 0x000fe20007800000 */
[--C-:B------:R-:W-:Y:S01]  /*3020*/  FADD R13, R13, R42.reuse ;  /* 0x0000002a0d0d7221 */ /* 0x100fe20000000000 */
[----:B------:R-:W-:Y:S01]  /*3030*/  FMNMX R5, RZ, R5, !PT ;  /* 0x00000005ff057209 */ /* 0x000fe20007800000 */
[--C-:B------:R-:W-:Y:S01]  /*3040*/  FADD R11, R11, R42.reuse ;  /* 0x0000002a0b0b7221 */ /* 0x100fe20000000000 */
[--C-:B------:R-:W-:Y:S01]  /*3050*/  FADD R9, R9, R42.reuse ;  /* 0x0000002a09097221 */ /* 0x100fe20000000000 */
[----:B------:R0:W-:Y:S01]  /*3060*/  STG.E desc[UR8][R20.64+0x28], R3 ;  /* 0x0000280314007986 */ /* 0x0001e2000c101908 */
[----:B------:R-:W-:Y:S01]  /*3070*/  FADD R42, R7, R42 ;  /* 0x0000002a072a7221 */ /* 0x000fe20000000000 */
[----:B------:R-:W-:Y:S01]  /*3080*/  FMNMX R7, RZ, R8, !PT ;  /* 0x00000008ff077209 */ /* 0x000fe20007800000 */
[--C-:B-----5:R-:W-:Y:S01]  /*3090*/  FADD R24, R24, R41.reuse ;  /* 0x0000002918187221 */ /* 0x120fe20000000000 */
[----:B------:R1:W-:Y:S01]  /*30a0*/  STG.E desc[UR8][R20.64+0x128], R5 ;  /* 0x0001280514007986 */ /* 0x0003e2000c101908 */
[--C-:B------:R-:W-:Y:S01]  /*30b0*/  FADD R18, R18, R41.reuse ;  /* 0x0000002912127221 */ /* 0x100fe20000000000 */
[--C-:B------:R-:W-:Y:S01]  /*30c0*/  FADD R16, R16, R41.reuse ;  /* 0x0000002910107221 */ /* 0x100fe20000000000 */
[--C-:B------:R-:W-:Y:S01]  /*30d0*/  FADD R30, R30, R40.reuse ;  /* 0x000000281e1e7221 */ /* 0x100fe20000000000 */
[----:B------:R2:W-:Y:S01]  /*30e0*/  STG.E desc[UR8][R20.64+0x520], R7 ;  /* 0x0005200714007986 */ /* 0x0005e2000c101908 */
[--C-:B------:R-:W-:Y:S01]  /*30f0*/  FADD R28, R28, R40.reuse ;  /* 0x000000281c1c7221 */ /* 0x100fe20000000000 */
[----:B------:R-:W-:Y:S01]  /*3100*/  FADD R26, R26, R40 ;  /* 0x000000281a1a7221 */ /* 0x000fe20000000000 */
[----:B------:R-:W-:Y:S01]  /*3110*/  FMNMX R9, RZ, R9, !PT ;  /* 0x00000009ff097209 */ /* 0x000fe20007800000 */
[----:B------:R-:W-:Y:S01]  /*3120*/  FADD R14, R14, R41 ;  /* 0x000000290e0e7221 */ /* 0x000fe20000000000 */
[----:B0-----:R-:W-:Y:S01]  /*3130*/  FMNMX R3, RZ, R12, !PT ;  /* 0x0000000cff037209 */ /* 0x001fe20007800000 */
[--C-:B------:R-:W-:Y:S01]  /*3140*/  FADD R38, R38, R23.reuse ;  /* 0x0000001726267221 */ /* 0x100fe20000000000 */
[--C-:B------:R-:W-:Y:S01]  /*3150*/  FADD R36, R36, R23.reuse ;  /* 0x0000001724247221 */ /* 0x100fe20000000000 */
[----:B-1----:R-:W-:Y:S01]  /*3160*/  FMNMX R5, RZ, R10, !PT ;  /* 0x0000000aff057209 */ /* 0x002fe20007800000 */
[----:B------:R-:W-:Y:S01]  /*3170*/  FADD R34, R34, R23 ;  /* 0x0000001722227221 */ /* 0x000fe20000000000 */
[----:B------:R0:W-:Y:S01]  /*3180*/  STG.E desc[UR8][R20.64+0x120], R3 ;  /* 0x0001200314007986 */ /* 0x0001e2000c101908 */
[--C-:B------:R-:W-:Y:S01]  /*3190*/  FADD R59, R59, R22.reuse ;  /* 0x000000163b3b7221 */ /* 0x100fe20000000000 */
[----:B--2---:R-:W-:Y:S01]  /*31a0*/  FMNMX R7, RZ, R16, !PT ;  /* 0x00000010ff077209 */ /* 0x004fe20007800000 */
[--C-:B------:R-:W-:Y:S01]  /*31b0*/  FADD R60, R60, R22.reuse ;  /* 0x000000163c3c7221 */ /* 0x100fe20000000000 */
[----:B------:R1:W-:Y:S01]  /*31c0*/  STG.E desc[UR8][R20.64+0x320], R5 ;  /* 0x0003200514007986 */ /* 0x0003e2000c101908 */
[--C-:B------:R-:W-:Y:S01]  /*31d0*/  FADD R61, R61, R22.reuse ;  /* 0x000000163d3d7221 */ /* 0x100fe20000000000 */
[--C-:B------:R-:W-:Y:S01]  /*31e0*/  FADD R62, R62, R22.reuse ;  /* 0x000000163e3e7221 */ /* 0x100fe20000000000 */
[--C-:B------:R-:W-:Y:S01]  /*31f0*/  FADD R63, R63, R22.reuse ;  /* 0x000000163f3f7221 */ /* 0x100fe20000000000 */
[----:B------:R2:W-:Y:S01]  /*3200*/  STG.E desc[UR8][R20.64+0x418], R7 ;  /* 0x0004180714007986 */ /* 0x0005e2000c101908 */
[--C-:B------:R-:W-:Y:S01]  /*3210*/  FADD R64, R64, R22.reuse ;  /* 0x0000001640407221 */ /* 0x100fe20000000000 */
[--C-:B------:R-:W-:Y:S01]  /*3220*/  FADD R4, R4, R43.reuse ;  /* 0x0000002b04047221 */ /* 0x100fe20000000000 */
[----:B------:R-:W-:Y:S01]  /*3230*/  FADD R22, R65, R22 ;  /* 0x0000001641167221 */ /* 0x000fe20000000000 */
[----:B0-----:R-:W-:Y:S01]  /*3240*/  FMNMX R3, RZ, R24, !PT ;  /* 0x00000018ff037209 */ /* 0x001fe20007800000 */
[----:B------:R0:W-:Y:S01]  /*3250*/  STG.E desc[UR8][R20.64+0x420], R9 ;  /* 0x0004200914007986 */ /* 0x0001e2000c101908 */
[--C-:B------:R-:W-:Y:S01]  /*3260*/  FADD R2, R2, R43.reuse ;  /* 0x0000002b02027221 */ /* 0x100fe20000000000 */
[--C-:B------:R-:W-:Y:S01]  /*3270*/  FADD R50, R50, R43.reuse ;  /* 0x0000002b32327221 */ /* 0x100fe20000000000 */
[----:B-1----:R-:W-:Y:S01]  /*3280*/  FMNMX R5, RZ, R18, !PT ;  /* 0x00000012ff057209 */ /* 0x002fe20007800000 */
[----:B------:R1:W-:Y:S01]  /*3290*/  STG.E desc[UR8][R20.64+0x18], R3 ;  /* 0x0000180314007986 */ /* 0x0003e2000c101908 */
[----:B------:R-:W-:Y:S01]  /*32a0*/  FADD R6, R51, R43 ;  /* 0x0000002b33067221 */ /* 0x000fe20000000000 */
[----:B------:R-:W-:Y:S01]  /*32b0*/  FMNMX R55, RZ, R66, !PT ;  /* 0x00000042ff377209 */ /* 0x000fe20007800000 */
[--C-:B------:R-:W-:Y:S01]  /*32c0*/  FADD R37, R37, R23.reuse ;  /* 0x0000001725257221 */ /* 0x100fe20000000000 */
[----:B------:R3:W-:Y:S01]  /*32d0*/  STG.E desc[UR8][R20.64+0x218], R5 ;  /* 0x0002180514007986 */ /* 0x0007e2000c101908 */
[----:B--2---:R-:W-:Y:S01]  /*32e0*/  FMNMX R7, RZ, R26, !PT ;  /* 0x0000001aff077209 */ /* 0x004fe20007800000 */
[--C-:B------:R-:W-:Y:S01]  /*32f0*/  FADD R35, R35, R23.reuse ;  /* 0x0000001723237221 */ /* 0x100fe20000000000 */
[----:B------:R-:W-:Y:S01]  /*3300*/  FMNMX R57, RZ, R54, !PT ;  /* 0x00000036ff397209 */ /* 0x000fe20007800000 */
[----:B------:R-:W-:Y:S01]  /*3310*/  FADD R33, R33, R23 ;  /* 0x0000001721217221 */ /* 0x000fe20000000000 */
[----:B0-----:R-:W-:Y:S01]  /*3320*/  FMNMX R9, RZ, R14, !PT ;  /* 0x0000000eff097209 */ /* 0x001fe20007800000 */
[----:B------:R0:W-:Y:S01]  /*3330*/  STG.E desc[UR8][R20.64+0x510], R7 ;  /* 0x0005100714007986 */ /* 0x0001e2000c101908 */
[----:B------:R-:W-:Y:S01]  /*3340*/  FMNMX R43, RZ, R4, !PT ;  /* 0x00000004ff2b7209 */ /* 0x000fe20007800000 */
[--C-:B------:R-:W-:Y:S01]  /*3350*/  FADD R49, R49, R0.reuse ;  /* 0x0000000031317221 */ /* 0x100fe20000000000 */
[----:B-1----:R-:W-:Y:S01]  /*3360*/  FMNMX R3, RZ, R30, !PT ;  /* 0x0000001eff037209 */ /* 0x002fe20007800000 */
[----:B------:R1:W-:Y:S01]  /*3370*/  STG.E desc[UR8][R20.64+0x618], R9 ;  /* 0x0006180914007986 */ /* 0x0003e2000c101908 */
[--C-:B------:R-:W-:Y:S01]  /*3380*/  FADD R48, R48, R0.reuse ;  /* 0x0000000030307221 */ /* 0x100fe20000000000 */
[----:B---3--:R-:W-:Y:S01]  /*3390*/  FMNMX R5, RZ, R28, !PT ;  /* 0x0000001cff057209 */ /* 0x008fe20007800000 */
[--C-:B------:R-:W-:Y:S01]  /*33a0*/  FADD R47, R47, R0.reuse ;  /* 0x000000002f2f7221 */ /* 0x100fe20000000000 */
[----:B------:R2:W-:Y:S01]  /*33b0*/  STG.E desc[UR8][R20.64+0x110], R3 ;  /* 0x0001100314007986 */ /* 0x0005e2000c101908 */
[--C-:B------:R-:W-:Y:S01]  /*33c0*/  FADD R46, R46, R0.reuse ;  /* 0x000000002e2e7221 */ /* 0x100fe20000000000 */
[--C-:B------:R-:W-:Y:S01]  /*33d0*/  FADD R45, R45, R0.reuse ;  /* 0x000000002d2d7221 */ /* 0x100fe20000000000 */
[----:B------:R-:W-:Y:S01]  /*33e0*/  FADD R44, R44, R0 ;  /* 0x000000002c2c7221 */ /* 0x000fe20000000000 */
[----:B------:R3:W-:Y:S01]  /*33f0*/  STG.E desc[UR8][R20.64+0x310], R5 ;  /* 0x0003100514007986 */ /* 0x0007e2000c101908 */
[----:B0-----:R-:W-:Y:S01]  /*3400*/  FMNMX R7, RZ, R34, !PT ;  /* 0x00000022ff077209 */ /* 0x001fe20007800000 */
[--C-:B------:R-:W-:Y:S01]  /*3410*/  FADD R56, R56, R67.reuse ;  /* 0x0000004338387221 */ /* 0x100fe20000000000 */
[----:B------:R-:W-:Y:S01]  /*3420*/  FADD R58, R58, R67 ;  /* 0x000000433a3a7221 */ /* 0x000fe20000000000 */
[----:B-1----:R-:W-:Y:S01]  /*3430*/  FMNMX R9, RZ, R22, !PT ;  /* 0x00000016ff097209 */ /* 0x002fe20007800000 */
[--C-:B------:R-:W-:Y:S01]  /*3440*/  FADD R19, R19, R41.reuse ;  /* 0x0000002913137221 */ /* 0x100fe20000000000 */
[----:B------:R0:W-:Y:S01]  /*3450*/  STG.E desc[UR8][R20.64+0x408], R7 ;  /* 0x0004080714007986 */ /* 0x0001e2000c101908 */
[--C-:B------:R-:W-:Y:S01]  /*3460*/  FADD R17, R17, R41.reuse ;  /* 0x0000002911117221 */ /* 0x100fe20000000000 */
[----:B--2---:R-:W-:Y:S01]  /*3470*/  FMNMX R3, RZ, R38, !PT ;  /* 0x00000026ff037209 */ /* 0x004fe20007800000 */
[----:B------:R-:W-:Y:S01]  /*3480*/  FADD R15, R15, R41 ;  /* 0x000000290f0f7221 */ /* 0x000fe20000000000 */
[--C-:B------:R-:W-:Y:S01]  /*3490*/  FADD R31, R31, R40.reuse ;  /* 0x000000281f1f7221 */ /* 0x100fe20000000000 */
[--C-:B------:R-:W-:Y:S01]  /*34a0*/  FADD R29, R29, R40.reuse ;  /* 0x000000281d1d7221 */ /* 0x100fe20000000000 */
[----:B---3--:R-:W-:Y:S01]  /*34b0*/  FMNMX R5, RZ, R36, !PT ;  /* 0x00000024ff057209 */ /* 0x008fe20007800000 */
[----:B------:R1:W-:Y:S01]  /*34c0*/  STG.E desc[UR8][R20.64+0x8], R3 ;  /* 0x0000080314007986 */ /* 0x0003e2000c101908 */
[--C-:B------:R-:W-:Y:S01]  /*34d0*/  FADD R27, R27, R40.reuse ;  /* 0x000000281b1b7221 */ /* 0x100fe20000000000 */
[----:B------:R-:W-:Y:S01]  /*34e0*/  FADD R25, R25, R40 ;  /* 0x0000002819197221 */ /* 0x000fe20000000000 */
[----:B------:R-:W-:Y:S01]  /*34f0*/  FADD R23, R32, R23 ;  /* 0x0000001720177221 */ /* 0x000fe20000000000 */
[----:B------:R2:W-:Y:S01]  /*3500*/  STG.E desc[UR8][R20.64+0x208], R5 ;  /* 0x0002080514007986 */ /* 0x0005e2000c101908 */
[----:B0-----:R-:W-:Y:S01]  /*3510*/  FMNMX R7, RZ, R64, !PT ;  /* 0x00000040ff077209 */ /* 0x001fe20007800000 */
[----:B------:R-:W-:Y:S01]  /*3520*/  FADD R0, R39, R0 ;  /* 0x0000000027007221 */ /* 0x000fe20000000000 */
[----:B------:R-:W-:Y:S01]  /*3530*/  FMNMX R67, RZ, R68, !PT ;  /* 0x00000044ff437209 */ /* 0x000fe20007800000 */
[----:B------:R0:W-:Y:S01]  /*3540*/  STG.E desc[UR8][R20.64+0x30], R53 ;  /* 0x0000303514007986 */ /* 0x0001e2000c101908 */
[----:B------:R-:W-:-:S02]  /*3550*/  FMNMX R69, RZ, R56, !PT ;  /* 0x00000038ff457209 */ /* 0x000fc40007800000 */
[----:B------:R-:W-:Y:S01]  /*3560*/  FMNMX R73, RZ, R58, !PT ;  /* 0x0000003aff497209 */ /* 0x000fe20007800000 */
[----:B------:R3:W-:Y:S01]  /*3570*/  STG.E desc[UR8][R20.64+0x130], R55 ;  /* 0x0001303714007986 */ /* 0x0007e2000c101908 */
[----:B-1----:R-:W-:Y:S02]  /*3580*/  FMNMX R3, RZ, R60, !PT ;  /* 0x0000003cff037209 */ /* 0x002fe40007800000 */
[----:B------:R-:W-:Y:S01]  /*3590*/  FMNMX R51, RZ, R52, !PT ;  /* 0x00000034ff337209 */ /* 0x000fe20007800000 */
[----:B------:R1:W-:Y:S01]  /*35a0*/  STG.E desc[UR8][R20.64+0x230], R57 ;  /* 0x0002303914007986 */ /* 0x0003e2000c101908 */
[----:B--2---:R-:W-:Y:S02]  /*35b0*/  FMNMX R5, RZ, R62, !PT ;  /* 0x0000003eff057209 */ /* 0x004fe40007800000 */
[----:B------:R-:W-:Y:S01]  /*35c0*/  FMNMX R13, RZ, R13, !PT ;  /* 0x0000000dff0d7209 */ /* 0x000fe20007800000 */
[----:B------:R2:W-:Y:S01]  /*35d0*/  STG.E desc[UR8][R20.64+0x228], R43 ;  /* 0x0002282b14007986 */ /* 0x0005e2000c101908 */
[----:B0-----:R-:W-:-:S02]  /*35e0*/  FMNMX R53, RZ, R2, !PT ;  /* 0x00000002ff357209 */ /* 0x001fc40007800000 */
[----:B------:R-:W-:Y:S01]  /*35f0*/  FMNMX R11, RZ, R11, !PT ;  /* 0x0000000bff0b7209 */ /* 0x000fe20007800000 */
[----:B------:R0:W-:Y:S01]  /*3600*/  STG.E desc[UR8][R20.64+0x138], R3 ;  /* 0x0001380314007986 */ /* 0x0001e2000c101908 */
[----:B---3--:R-:W-:Y:S02]  /*3610*/  FMNMX R55, RZ, R50, !PT ;  /* 0x00000032ff377209 */ /* 0x008fe40007800000 */
[----:B------:R-:W-:Y:S01]  /*3620*/  FMNMX R19, RZ, R19, !PT ;  /* 0x00000013ff137209 */ /* 0x000fe20007800000 */
[----:B------:R3:W-:Y:S01]  /*3630*/  STG.E desc[UR8][R20.64+0x338], R5 ;  /* 0x0003380514007986 */ /* 0x0007e2000c101908 */
[----:B-1----:R-:W-:Y:S02]  /*3640*/  FMNMX R57, RZ, R6, !PT ;  /* 0x00000006ff397209 */ /* 0x002fe40007800000 */
[----:B------:R-:W-:Y:S01]  /*3650*/  FMNMX R17, RZ, R17, !PT ;  /* 0x00000011ff117209 */ /* 0x000fe20007800000 */
[----:B------:R1:W-:Y:S01]  /*3660*/  STG.E desc[UR8][R20.64+0x538], R7 ;  /* 0x0005380714007986 */ /* 0x0003e2000c101908 */
[----:B--2---:R-:W-:-:S02]  /*3670*/  FMNMX R43, RZ, R42, !PT ;  /* 0x0000002aff2b7209 */ /* 0x004fc40007800000 */
[----:B------:R-:W-:Y:S01]  /*3680*/  FMNMX R15, RZ, R15, !PT ;  /* 0x0000000fff0f7209 */ /* 0x000fe20007800000 */
[----:B------:R2:W-:Y:S01]  /*3690*/  STG.E desc[UR8][R20.64+0x638], R9 ;  /* 0x0006380914007986 */ /* 0x0005e2000c101908 */
[----:B------:R-:W-:Y:S02]  /*36a0*/  FMNMX R31, RZ, R31, !PT ;  /* 0x0000001fff1f7209 */ /* 0x000fe40007800000 */
[----:B------:R-:W-:Y:S01]  /*36b0*/  FMNMX R29, RZ, R29, !PT ;  /* 0x0000001dff1d7209 */ /* 0x000fe20007800000 */
[----:B------:R-:W-:Y:S01]  /*36c0*/  STG.E desc[UR8][R20.64+0x330], R67 ;  /* 0x0003304314007986 */ /* 0x000fe2000c101908 */
[----:B------:R-:W-:Y:S02]  /*36d0*/  FMNMX R27, RZ, R27, !PT ;  /* 0x0000001bff1b7209 */ /* 0x000fe40007800000 */
[----:B------:R-:W-:Y:S01]  /*36e0*/  FMNMX R25, RZ, R25, !PT ;  /* 0x00000019ff197209 */ /* 0x000fe20007800000 */
[----:B------:R-:W-:Y:S01]  /*36f0*/  STG.E desc[UR8][R20.64+0x430], R69 ;  /* 0x0004304514007986 */ /* 0x000fe2000c101908 */
[----:B------:R-:W-:-:S02]  /*3700*/  FMNMX R37, RZ, R37, !PT ;  /* 0x00000025ff257209 */ /* 0x000fc40007800000 */
[----:B------:R-:W-:Y:S01]  /*3710*/  FMNMX R35, RZ, R35, !PT ;  /* 0x00000023ff237209 */ /* 0x000fe20007800000 */
[----:B------:R-:W-:Y:S01]  /*3720*/  STG.E desc[UR8][R20.64+0x530], R71 ;  /* 0x0005304714007986 */ /* 0x000fe2000c101908 */
        /* <DEDUP_REMOVED lines=9> */
[----:B0-----:R-:W-:Y:S02]  /*37c0*/  FMNMX R3, RZ, R48, !PT ;  /* 0x00000030ff037209 */ /* 0x001fe40007800000 */
[----:B------:R-:W-:Y:S01]  /*37d0*/  FMNMX R47, RZ, R47, !PT ;  /* 0x0000002fff2f7209 */ /* 0x000fe20007800000 */
[----:B------:R-:W-:Y:S01]  /*37e0*/  STG.E desc[UR8][R20.64+0x528], R55 ;  /* 0x0005283714007986 */ /* 0x000fe2000c101908 */
[----:B---3--:R-:W-:Y:S02]  /*37f0*/  FMNMX R5, RZ, R46, !PT ;  /* 0x0000002eff057209 */ /* 0x008fe40007800000 */
[----:B------:R-:W-:Y:S01]  /*3800*/  FMNMX R45, RZ, R45, !PT ;  /* 0x0000002dff2d7209 */ /* 0x000fe20007800000 */
[----:B------:R-:W-:Y:S01]  /*3810*/  STG.E desc[UR8][R20.64+0x628], R57 ;  /* 0x0006283914007986 */ /* 0x000fe2000c101908 */
[----:B-1----:R-:W-:-:S02]  /*3820*/  FMNMX R7, RZ, R44, !PT ;  /* 0x0000002cff077209 */ /* 0x002fc40007800000 */
[----:B--2---:R-:W-:Y:S01]  /*3830*/  FMNMX R9, RZ, R0, !PT ;  /* 0x00000000ff097209 */ /* 0x004fe20007800000 */
[----:B------:R-:W-:Y:S04]  /*3840*/  STG.E desc[UR8][R20.64+0x20], R13 ;  /* 0x0000200d14007986 */ /* 0x000fe8000c101908 */
        /* <DEDUP_REMOVED lines=22> */
[----:B------:R-:W-:Y:S01]  /*39b0*/  STG.E desc[UR8][R20.64+0x600], R9 ;  /* 0x0006000914007986 */ /* 0x000fe2000c101908 */
[----:B------:R-:W-:Y:S05]  /*39c0*/  EXIT ;  /* 0x000000000000794d */ /* 0x000fea0003800000 */
.L_x_14:
[----:B------:R-:W-:-:S00]  /*39d0*/  BRA `(.L_x_14) ;  /* 0xfffffffc00fc7947 */ /* 0x000fc0000383ffff */
[----:B------:R-:W-:-:S00]  /*39e0*/  NOP ;  /* 0x0000000000007918 */ /* 0x000fc00000000000 */
        /* <DEDUP_REMOVED lines=9> */
.L_x_15:


//--------------------- .nv.shared.my_kernel_kernel0 --------------------------
	.section	.nv.shared.my_kernel_kernel0,"aw",@nobits
	.sectionflags	@""
	.align	4
.nv.shared.my_kernel_kernel0:
	.zero		27136


//--------------------- .nv.shared.reserved.0     --------------------------
	.section	.nv.shared.reserved.0,"aw",@nobits
	.weak		__nv_reservedSMEM_offset_0_alias
	.size		__nv_reservedSMEM_offset_0_alias, 0, 64
	.other		__nv_reservedSMEM_offset_0_alias,@"STO_CUDA_RESERVED_SHARED STV_DEFAULT"
__nv_reservedSMEM_offset_0_alias:
	.zero		0
	.zero		64


//--------------------- .nv.constant0.my_kernel_kernel0 --------------------------
	.section	.nv.constant0.my_kernel_kernel0,"a",@progbits
	.sectionflags	@""
	.align	4
.nv.constant0.my_kernel_kernel0:
	.zero		928


//--------------------- SYMBOLS --------------------------

	.type		.nv.reservedSmem.offset0,@object
	.size		.nv.reservedSmem.offset0,0x4
	.type		.nv.reservedSmem.cap,@object
	.size		.nv.reservedSmem.cap,0x4
